	.headerflags	@"EF_CUDA_TEXMODE_UNIFIED EF_CUDA_64BIT_ADDRESS EF_CUDA_SM80 EF_CUDA_VIRTUAL_SM(EF_CUDA_SM80)"
	.elftype	@"ET_EXEC"


//--------------------- .nv.info                  --------------------------
	.section	.nv.info,"",@"SHT_CUDA_INFO"
	.align	4


	//----- nvinfo : EIATTR_REGCOUNT
	.align		4
        /*0000*/ 	.byte	0x04, 0x2f
        /*0002*/ 	.short	(.L_1 - .L_0)
	.align		4
.L_0:
        /*0004*/ 	.word	index@(candidate4)
        /*0008*/ 	.word	0x00000080


	//----- nvinfo : EIATTR_MAX_STACK_SIZE
	.align		4
.L_1:
        /*000c*/ 	.byte	0x04, 0x23
        /*000e*/ 	.short	(.L_3 - .L_2)
	.align		4
.L_2:
        /*0010*/ 	.word	index@(candidate4)
        /*0014*/ 	.word	0x00000000


	//----- nvinfo : EIATTR_MIN_STACK_SIZE
	.align		4
.L_3:
        /*0018*/ 	.byte	0x04, 0x12
        /*001a*/ 	.short	(.L_5 - .L_4)
	.align		4
.L_4:
        /*001c*/ 	.word	index@(candidate4)
        /*0020*/ 	.word	0x00000000


	//----- nvinfo : EIATTR_FRAME_SIZE
	.align		4
.L_5:
        /*0024*/ 	.byte	0x04, 0x11
        /*0026*/ 	.short	(.L_7 - .L_6)
	.align		4
.L_6:
        /*0028*/ 	.word	index@(candidate4)
        /*002c*/ 	.word	0x00000000
.L_7:


//--------------------- .nv.info.candidate4       --------------------------
	.section	.nv.info.candidate4,"",@"SHT_CUDA_INFO"
	.align	4


	//----- nvinfo : EIATTR_CUDA_API_VERSION
	.align		4
        /*0000*/ 	.byte	0x04, 0x37
        /*0002*/ 	.short	(.L_9 - .L_8)
.L_8:
        /*0004*/ 	.word	0x00000075


	//----- nvinfo : EIATTR_SW2861232_WAR
	.align		4
.L_9:
        /*0008*/ 	.byte	0x01, 0x35
	.zero		2


	//----- nvinfo : EIATTR_PARAM_CBANK
	.align		4
        /*000c*/ 	.byte	0x04, 0x0a
        /*000e*/ 	.short	(.L_11 - .L_10)
	.align		4
.L_10:
        /*0010*/ 	.word	index@(.nv.constant0.candidate4)
        /*0014*/ 	.short	0x0160
        /*0016*/ 	.short	0x0018


	//----- nvinfo : EIATTR_CBANK_PARAM_SIZE
	.align		4
.L_11:
        /*0018*/ 	.byte	0x03, 0x19
        /*001a*/ 	.short	0x0018


	//----- nvinfo : EIATTR_KPARAM_INFO
	.align		4
        /*001c*/ 	.byte	0x04, 0x17
        /*001e*/ 	.short	(.L_13 - .L_12)
.L_12:
        /*0020*/ 	.word	0x00000000
        /*0024*/ 	.short	0x0002
        /*0026*/ 	.short	0x0010
        /*0028*/ 	.byte	0x00, 0xf0, 0x21, 0x00


	//----- nvinfo : EIATTR_KPARAM_INFO
	.align		4
.L_13:
        /*002c*/ 	.byte	0x04, 0x17
        /*002e*/ 	.short	(.L_15 - .L_14)
.L_14:
        /*0030*/ 	.word	0x00000000
        /*0034*/ 	.short	0x0001
        /*0036*/ 	.short	0x0008
        /*0038*/ 	.byte	0x00, 0xf0, 0x21, 0x00


	//----- nvinfo : EIATTR_KPARAM_INFO
	.align		4
.L_15:
        /*003c*/ 	.byte	0x04, 0x17
        /*003e*/ 	.short	(.L_17 - .L_16)
.L_16:
        /*0040*/ 	.word	0x00000000
        /*0044*/ 	.short	0x0000
        /*0046*/ 	.short	0x0000
        /*0048*/ 	.byte	0x00, 0xf0, 0x21, 0x00


	//----- nvinfo : EIATTR_MAXREG_COUNT
	.align		4
.L_17:
        /*004c*/ 	.byte	0x03, 0x1b
        /*004e*/ 	.short	0x00ff


	//----- nvinfo : EIATTR_EXIT_INSTR_OFFSETS
	.align		4
        /*0050*/ 	.byte	0x04, 0x1c
        /*0052*/ 	.short	(.L_19 - .L_18)


	//   ....[0]....
.L_18:
        /*0054*/ 	.word	0x00007040


	//----- nvinfo : EIATTR_MAX_THREADS
	.align		4
.L_19:
        /*0058*/ 	.byte	0x04, 0x05
        /*005a*/ 	.short	(.L_21 - .L_20)
.L_20:
        /*005c*/ 	.word	0x00000062
        /*0060*/ 	.word	0x00000001
        /*0064*/ 	.word	0x00000001
.L_21:


//--------------------- .nv.rel.action            --------------------------
	.section	.nv.rel.action,"",@"SHT_CUDA_RELOCINFO"
	.align	8
	.sectionentsize	8
        /*0000*/ 	.byte	0x4b, 0x00, 0x00, 0x00, 0x00, 0x00, 0x00, 0x00, 0x00, 0x02, 0x02, 0x08, 0x10, 0x0a, 0x2f, 0x22
        /* <DEDUP_REMOVED lines=13> */


//--------------------- .nv.constant0.candidate4  --------------------------
	.section	.nv.constant0.candidate4,"a",@progbits
	.align	4
.nv.constant0.candidate4:
	.zero		376


//--------------------- .text.candidate4          --------------------------
	.section	.text.candidate4,"ax",@progbits
	.sectionflags	@"SHF_BARRIERS=1"
	.sectioninfo	@"SHI_REGISTERS=128"
	.align	128
        .global         candidate4
        .type           candidate4,@function
        .size           candidate4,(.L_x_3 - candidate4)
        .other          candidate4,@"STO_CUDA_ENTRY STV_DEFAULT"
candidate4:
.text.candidate4:
[----:B------:R-:W-:-:S02]  /*0000*/  MOV R1, c[0x0][0x28] ;  /* 0x00000a0000017a02 */ /* 0x000fc40000000f00 */
[----:B------:R-:W0:Y:S01]  /*0010*/  S2R R0, SR_TID.X ;  /* 0x0000000000007919 */ /* 0x000e220000002100 */
[----:B------:R-:W-:Y:S01]  /*0020*/  HFMA2.MMA R79, -RZ, RZ, 0, 0 ;  /* 0x00000000ff4f7435 */ /* 0x000fe200000001ff */
[----:B------:R-:W-:Y:S01]  /*0030*/  MOV R62, RZ ;  /* 0x000000ff003e7202 */ /* 0x000fe20000000f00 */
[----:B------:R-:W-:Y:S01]  /*0040*/  HFMA2.MMA R65, -RZ, RZ, 0, 0 ;  /* 0x00000000ff417435 */ /* 0x000fe200000001ff */
[----:B------:R-:W1:Y:S01]  /*0050*/  S2R R3, SR_CTAID.X ;  /* 0x0000000000037919 */ /* 0x000e620000002500 */
[----:B------:R-:W-:Y:S01]  /*0060*/  CS2R R48, SRZ ;  /* 0x0000000000307805 */ /* 0x000fe2000001ff00 */
[----:B------:R-:W-:Y:S01]  /*0070*/  CS2R R54, SRZ ;  /* 0x0000000000367805 */ /* 0x000fe2000001ff00 */
[----:B------:R-:W-:Y:S01]  /*0080*/  MOV R32, RZ ;  /* 0x000000ff00207202 */ /* 0x000fe20000000f00 */
[----:B------:R-:W-:Y:S01]  /*0090*/  ULDC.64 UR4, c[0x0][0x118] ;  /* 0x0000460000047ab9 */ /* 0x000fe20000000a00 */
[C---:B0-----:R-:W-:Y:S02]  /*00a0*/  IADD3 R4, R0.reuse, 0x6a, RZ ;  /* 0x0000006a00047810 */ /* 0x041fe40007ffe0ff */
[----:B------:R-:W-:-:S02]  /*00b0*/  IADD3 R8, R0, 0x62, RZ ;  /* 0x0000006200087810 */ /* 0x000fc40007ffe0ff */
[----:B------:R-:W-:Y:S02]  /*00c0*/  IADD3 R2, R0, 0x44, RZ ;  /* 0x0000004400027810 */ /* 0x000fe40007ffe0ff */
[C---:B-1----:R-:W-:Y:S02]  /*00d0*/  SHF.L.U32 R85, R3.reuse, 0xe, RZ ;  /* 0x0000000e03557819 */ /* 0x042fe400000006ff */
[----:B------:R-:W-:Y:S02]  /*00e0*/  LOP3.LUT R4, R4, 0x7f, RZ, 0xc0, !PT ;  /* 0x0000007f04047812 */ /* 0x000fe400078ec0ff */
[C---:B------:R-:W-:Y:S02]  /*00f0*/  SHF.L.U32 R6, R3.reuse, 0xe, RZ ;  /* 0x0000000e03067819 */ /* 0x040fe400000006ff */
[----:B------:R-:W-:Y:S02]  /*0100*/  SHF.L.U32 R87, R3, 0xe, RZ ;  /* 0x0000000e03577819 */ /* 0x000fe400000006ff */
[----:B------:R-:W-:-:S02]  /*0110*/  LOP3.LUT R5, R8, 0x7f, RZ, 0xc0, !PT ;  /* 0x0000007f08057812 */ /* 0x000fc400078ec0ff */
[----:B------:R-:W-:Y:S02]  /*0120*/  LOP3.LUT R2, R2, 0x7f, RZ, 0xc0, !PT ;  /* 0x0000007f02027812 */ /* 0x000fe400078ec0ff */
[----:B------:R-:W-:Y:S02]  /*0130*/  LOP3.LUT R85, R85, 0xffffc000, R4, 0xe2, !PT ;  /* 0xffffc00055557812 */ /* 0x000fe400078ee204 */
[----:B------:R-:W-:Y:S02]  /*0140*/  IADD3 R4, R0, 0x7a, RZ ;  /* 0x0000007a00047810 */ /* 0x000fe40007ffe0ff */
[----:B------:R-:W-:Y:S02]  /*0150*/  LOP3.LUT R77, R6, 0xffffc000, R5, 0xe2, !PT ;  /* 0xffffc000064d7812 */ /* 0x000fe400078ee205 */
[----:B------:R-:W-:Y:S02]  /*0160*/  LOP3.LUT R87, R87, 0xffffc000, R2, 0xe2, !PT ;  /* 0xffffc00057577812 */ /* 0x000fe400078ee202 */
[----:B------:R-:W-:-:S02]  /*0170*/  IADD3 R2, R0, 0x36, RZ ;  /* 0x0000003600027810 */ /* 0x000fc40007ffe0ff */
[C---:B------:R-:W-:Y:S02]  /*0180*/  SHF.L.U32 R81, R3.reuse, 0xe, RZ ;  /* 0x0000000e03517819 */ /* 0x040fe400000006ff */
[C---:B------:R-:W-:Y:S02]  /*0190*/  IADD3 R5, R0.reuse, 0x5c, RZ ;  /* 0x0000005c00057810 */ /* 0x040fe40007ffe0ff */
[----:B------:R-:W-:Y:S02]  /*01a0*/  IADD3 R6, R0, 0x3e, RZ ;  /* 0x0000003e00067810 */ /* 0x000fe40007ffe0ff */
[----:B------:R-:W-:Y:S02]  /*01b0*/  LOP3.LUT R4, R4, 0x7f, RZ, 0xc0, !PT ;  /* 0x0000007f04047812 */ /* 0x000fe400078ec0ff */
[C---:B------:R-:W-:Y:S02]  /*01c0*/  SHF.L.U32 R83, R3.reuse, 0xe, RZ ;  /* 0x0000000e03537819 */ /* 0x040fe400000006ff */
[----:B------:R-:W-:-:S02]  /*01d0*/  SHF.L.U32 R92, R3, 0xe, RZ ;  /* 0x0000000e035c7819 */ /* 0x000fc400000006ff */
[----:B------:R-:W-:Y:S02]  /*01e0*/  SHF.L.U32 R9, R3, 0xe, RZ ;  /* 0x0000000e03097819 */ /* 0x000fe400000006ff */
[----:B------:R-:W-:Y:S02]  /*01f0*/  LOP3.LUT R2, R2, 0x7f, RZ, 0xc0, !PT ;  /* 0x0000007f02027812 */ /* 0x000fe400078ec0ff */
[----:B------:R-:W-:Y:S02]  /*0200*/  LOP3.LUT R5, R5, 0x7f, RZ, 0xc0, !PT ;  /* 0x0000007f05057812 */ /* 0x000fe400078ec0ff */
[----:B------:R-:W-:Y:S02]  /*0210*/  LOP3.LUT R6, R6, 0x7f, RZ, 0xc0, !PT ;  /* 0x0000007f06067812 */ /* 0x000fe400078ec0ff */
[----:B------:R-:W-:Y:S02]  /*0220*/  LOP3.LUT R81, R81, 0xffffc000, R4, 0xe2, !PT ;  /* 0xffffc00051517812 */ /* 0x000fe400078ee204 */
[----:B------:R-:W-:-:S02]  /*0230*/  IADD3 R4, R0, 0x64, RZ ;  /* 0x0000006400047810 */ /* 0x000fc40007ffe0ff */
[----:B------:R-:W-:Y:S02]  /*0240*/  LOP3.LUT R83, R83, 0xffffc000, R2, 0xe2, !PT ;  /* 0xffffc00053537812 */ /* 0x000fe400078ee202 */
[----:B------:R-:W-:Y:S02]  /*0250*/  LOP3.LUT R92, R92, 0xffffc000, R5, 0xe2, !PT ;  /* 0xffffc0005c5c7812 */ /* 0x000fe400078ee205 */
[----:B------:R-:W-:Y:S01]  /*0260*/  LOP3.LUT R9, R9, 0xffffc000, R6, 0xe2, !PT ;  /* 0xffffc00009097812 */ /* 0x000fe200078ee206 */
[C---:B------:R-:W-:Y:S01]  /*0270*/  IMAD.HI R6, R0.reuse, 0x5397829d, RZ ;  /* 0x5397829d00067827 */ /* 0x040fe200078e02ff */
[C---:B------:R-:W-:Y:S02]  /*0280*/  IADD3 R2, R0.reuse, 0x20, RZ ;  /* 0x0000002000027810 */ /* 0x040fe40007ffe0ff */
[----:B------:R-:W-:Y:S02]  /*0290*/  SHF.L.U32 R13, R3, 0xe, RZ ;  /* 0x0000000e030d7819 */ /* 0x000fe400000006ff */
[----:B------:R-:W-:-:S02]  /*02a0*/  IADD3 R5, R0, 0x46, RZ ;  /* 0x0000004600057810 */ /* 0x000fc40007ffe0ff */
[----:B------:R-:W-:Y:S02]  /*02b0*/  LOP3.LUT R4, R4, 0x7f, RZ, 0xc0, !PT ;  /* 0x0000007f04047812 */ /* 0x000fe400078ec0ff */
[C---:B------:R-:W-:Y:S02]  /*02c0*/  SHF.L.U32 R11, R3.reuse, 0xe, RZ ;  /* 0x0000000e030b7819 */ /* 0x040fe400000006ff */
[----:B------:R-:W-:Y:S02]  /*02d0*/  SHF.L.U32 R84, R3, 0xe, RZ ;  /* 0x0000000e03547819 */ /* 0x000fe400000006ff */
[----:B------:R-:W-:Y:S02]  /*02e0*/  LOP3.LUT R2, R2, 0x7f, RZ, 0xc0, !PT ;  /* 0x0000007f02027812 */ /* 0x000fe400078ec0ff */
[----:B------:R-:W-:Y:S02]  /*02f0*/  LOP3.LUT R5, R5, 0x7f, RZ, 0xc0, !PT ;  /* 0x0000007f05057812 */ /* 0x000fe400078ec0ff */
[----:B------:R-:W-:-:S02]  /*0300*/  LOP3.LUT R13, R13, 0xffffc000, R4, 0xe2, !PT ;  /* 0xffffc0000d0d7812 */ /* 0x000fc400078ee204 */
[----:B------:R-:W-:Y:S02]  /*0310*/  SHF.R.U32.HI R7, RZ, 0x1f, R6 ;  /* 0x0000001fff077819 */ /* 0x000fe40000011606 */
[----:B------:R-:W-:Y:S02]  /*0320*/  IADD3 R4, R0, 0x4c, RZ ;  /* 0x0000004c00047810 */ /* 0x000fe40007ffe0ff */
[----:B------:R-:W-:Y:S02]  /*0330*/  LOP3.LUT R11, R11, 0xffffc000, R2, 0xe2, !PT ;  /* 0xffffc0000b0b7812 */ /* 0x000fe400078ee202 */
[----:B------:R-:W-:Y:S02]  /*0340*/  LOP3.LUT R84, R84, 0xffffc000, R5, 0xe2, !PT ;  /* 0xffffc00054547812 */ /* 0x000fe400078ee205 */
[----:B------:R-:W-:Y:S02]  /*0350*/  LEA.HI.SX32 R5, R6, R7, 0x1c ;  /* 0x0000000706057211 */ /* 0x000fe400078fe2ff */
[----:B------:R-:W-:-:S02]  /*0360*/  IADD3 R2, R0, 0x26, RZ ;  /* 0x0000002600027810 */ /* 0x000fc40007ffe0ff */
[----:B------:R-:W-:Y:S01]  /*0370*/  SHF.L.U32 R17, R3, 0xe, RZ ;  /* 0x0000000e03117819 */ /* 0x000fe200000006ff */
[----:B------:R-:W-:Y:S01]  /*0380*/  IMAD R80, R5, -0x31, R0 ;  /* 0xffffffcf05507824 */ /* 0x000fe200078e0200 */
[----:B------:R-:W-:Y:S02]  /*0390*/  LOP3.LUT R4, R4, 0x7f, RZ, 0xc0, !PT ;  /* 0x0000007f04047812 */ /* 0x000fe400078ec0ff */
[C---:B------:R-:W-:Y:S02]  /*03a0*/  IADD3 R6, R0.reuse, 0x2e, RZ ;  /* 0x0000002e00067810 */ /* 0x040fe40007ffe0ff */
[----:B------:R-:W-:Y:S02]  /*03b0*/  SHF.L.U32 R15, R3, 0xe, RZ ;  /* 0x0000000e030f7819 */ /* 0x000fe400000006ff */
[----:B------:R-:W-:Y:S02]  /*03c0*/  IADD3 R7, R0, 0x72, RZ ;  /* 0x0000007200077810 */ /* 0x000fe40007ffe0ff */
[----:B------:R-:W-:-:S02]  /*03d0*/  LOP3.LUT R2, R2, 0x7f, RZ, 0xc0, !PT ;  /* 0x0000007f02027812 */ /* 0x000fc400078ec0ff */
[----:B------:R-:W-:Y:S02]  /*03e0*/  LOP3.LUT R74, R17, 0xffffc000, R4, 0xe2, !PT ;  /* 0xffffc000114a7812 */ /* 0x000fe400078ee204 */
[C---:B------:R-:W-:Y:S02]  /*03f0*/  SHF.L.U32 R73, R3.reuse, 0xe, RZ ;  /* 0x0000000e03497819 */ /* 0x040fe400000006ff */
[----:B------:R-:W-:Y:S02]  /*0400*/  LOP3.LUT R6, R6, 0x7f, RZ, 0xc0, !PT ;  /* 0x0000007f06067812 */ /* 0x000fe400078ec0ff */
[----:B------:R-:W-:Y:S02]  /*0410*/  SHF.L.U32 R4, R0, 0x3, RZ ;  /* 0x0000000300047819 */ /* 0x000fe400000006ff */
[----:B------:R-:W-:Y:S02]  /*0420*/  SHF.L.U32 R10, R3, 0xe, RZ ;  /* 0x0000000e030a7819 */ /* 0x000fe400000006ff */
[----:B------:R-:W-:-:S02]  /*0430*/  LOP3.LUT R7, R7, 0x7f, RZ, 0xc0, !PT ;  /* 0x0000007f07077812 */ /* 0x000fc400078ec0ff */
[----:B------:R-:W-:Y:S02]  /*0440*/  LOP3.LUT R76, R15, 0xffffc000, R2, 0xe2, !PT ;  /* 0xffffc0000f4c7812 */ /* 0x000fe400078ee202 */
[----:B------:R-:W-:Y:S02]  /*0450*/  LOP3.LUT R73, R73, 0xffffc000, R6, 0xe2, !PT ;  /* 0xffffc00049497812 */ /* 0x000fe400078ee206 */
[C---:B------:R-:W-:Y:S02]  /*0460*/  IADD3 R2, R4.reuse, 0x620, RZ ;  /* 0x0000062004027810 */ /* 0x040fe40007ffe0ff */
[----:B------:R-:W-:Y:S02]  /*0470*/  IADD3 R6, R4, 0xf50, RZ ;  /* 0x00000f5004067810 */ /* 0x000fe40007ffe0ff */
[----:B------:R-:W-:Y:S02]  /*0480*/  LOP3.LUT R10, R10, 0xffffc000, R7, 0xe2, !PT ;  /* 0xffffc0000a0a7812 */ /* 0x000fe400078ee207 */
[----:B------:R-:W-:-:S02]  /*0490*/  IADD3 R7, R0, 0x54, RZ ;  /* 0x0000005400077810 */ /* 0x000fc40007ffe0ff */
[----:B------:R-:W-:Y:S02]  /*04a0*/  LOP3.LUT R2, R2, 0xfffffc00, RZ, 0xc0, !PT ;  /* 0xfffffc0002027812 */ /* 0x000fe400078ec0ff */
[----:B------:R-:W-:Y:S02]  /*04b0*/  SHF.L.U32 R8, R8, 0x3, RZ ;  /* 0x0000000308087819 */ /* 0x000fe400000006ff */
[----:B------:R-:W-:Y:S02]  /*04c0*/  LOP3.LUT R6, R6, 0xfffffc00, RZ, 0xc0, !PT ;  /* 0xfffffc0006067812 */ /* 0x000fe400078ec0ff */
[----:B------:R-:W-:Y:S02]  /*04d0*/  SHF.L.U32 R12, R3, 0xe, RZ ;  /* 0x0000000e030c7819 */ /* 0x000fe400000006ff */
[----:B------:R-:W-:Y:S02]  /*04e0*/  LOP3.LUT R7, R7, 0x7f, RZ, 0xc0, !PT ;  /* 0x0000007f07077812 */ /* 0x000fe400078ec0ff */
[----:B------:R-:W-:-:S02]  /*04f0*/  IADD3 R87, R2, R87, RZ ;  /* 0x0000005702577210 */ /* 0x000fc40007ffe0ff */
[----:B------:R-:W-:Y:S02]  /*0500*/  LOP3.LUT R8, R8, 0xfffffc00, RZ, 0xc0, !PT ;  /* 0xfffffc0008087812 */ /* 0x000fe400078ec0ff */
[----:B------:R-:W-:Y:S02]  /*0510*/  IADD3 R85, R6, R85, RZ ;  /* 0x0000005506557210 */ /* 0x000fe40007ffe0ff */
[C---:B------:R-:W-:Y:S02]  /*0520*/  IADD3 R2, R4.reuse, 0x21b0, RZ ;  /* 0x000021b004027810 */ /* 0x040fe40007ffe0ff */
[----:B------:R-:W-:Y:S02]  /*0530*/  IADD3 R6, R4, 0x27d0, RZ ;  /* 0x000027d004067810 */ /* 0x000fe40007ffe0ff */
[----:B------:R-:W-:Y:S02]  /*0540*/  LOP3.LUT R12, R12, 0xffffc000, R7, 0xe2, !PT ;  /* 0xffffc0000c0c7812 */ /* 0x000fe400078ee207 */
[----:B------:R-:W-:-:S02]  /*0550*/  IADD3 R77, R77, R8, RZ ;  /* 0x000000084d4d7210 */ /* 0x000fc40007ffe0ff */
[----:B------:R-:W-:Y:S02]  /*0560*/  IADD3 R7, R4, 0x2ae0, RZ ;  /* 0x00002ae004077810 */ /* 0x000fe40007ffe0ff */
[----:B------:R-:W-:Y:S02]  /*0570*/  LOP3.LUT R2, R2, 0xfffffc00, RZ, 0xc0, !PT ;  /* 0xfffffc0002027812 */ /* 0x000fe400078ec0ff */
[----:B------:R-:W-:Y:S02]  /*0580*/  IADD3 R8, R4, 0x2df0, RZ ;  /* 0x00002df004087810 */ /* 0x000fe40007ffe0ff */
[----:B------:R-:W-:Y:S02]  /*0590*/  LOP3.LUT R6, R6, 0xfffffc00, RZ, 0xc0, !PT ;  /* 0xfffffc0006067812 */ /* 0x000fe400078ec0ff */
[----:B------:R-:W-:Y:S02]  /*05a0*/  LOP3.LUT R7, R7, 0xfffffc00, RZ, 0xc0, !PT ;  /* 0xfffffc0007077812 */ /* 0x000fe400078ec0ff */
[----:B------:R-:W-:-:S02]  /*05b0*/  IADD3 R83, R2, R83, RZ ;  /* 0x0000005302537210 */ /* 0x000fc40007ffe0ff */
[----:B------:R-:W-:Y:S02]  /*05c0*/  LOP3.LUT R8, R8, 0xfffffc00, RZ, 0xc0, !PT ;  /* 0xfffffc0008087812 */ /* 0x000fe400078ec0ff */
[----:B------:R-:W-:Y:S02]  /*05d0*/  IADD3 R81, R6, R81, RZ ;  /* 0x0000005106517210 */ /* 0x000fe40007ffe0ff */
[C---:B------:R-:W-:Y:S02]  /*05e0*/  IADD3 R2, R4.reuse, 0x3100, RZ ;  /* 0x0000310004027810 */ /* 0x040fe40007ffe0ff */
[----:B------:R-:W-:Y:S02]  /*05f0*/  IADD3 R6, R4, 0x3720, RZ ;  /* 0x0000372004067810 */ /* 0x000fe40007ffe0ff */
[----:B------:R-:W-:Y:S02]  /*0600*/  IADD3 R92, R7, R92, RZ ;  /* 0x0000005c075c7210 */ /* 0x000fe40007ffe0ff */
        /* <DEDUP_REMOVED lines=10> */
[C---:B------:R-:W-:Y:S02]  /*06b0*/  IADD3 R6, R4.reuse, 0x1570, RZ ;  /* 0x0000157004067810 */ /* 0x040fe40007ffe0ff */
[----:B------:R-:W-:Y:S02]  /*06c0*/  IADD3 R8, R4, 0x1b90, RZ ;  /* 0x00001b9004087810 */ /* 0x000fe40007ffe0ff */
[----:B------:R-:W-:-:S02]  /*06d0*/  IADD3 R84, R7, R84, RZ ;  /* 0x0000005407547210 */ /* 0x000fc40007ffe0ff */
[----:B------:R-:W-:Y:S02]  /*06e0*/  IADD3 R76, R76, R9, RZ ;  /* 0x000000094c4c7210 */ /* 0x000fe40007ffe0ff */
[----:B------:R-:W-:Y:S02]  /*06f0*/  LOP3.LUT R7, R2, 0xfffffc00, RZ, 0xc0, !PT ;  /* 0xfffffc0002077812 */ /* 0x000fe400078ec0ff */
[----:B------:R-:W-:Y:S02]  /*0700*/  LOP3.LUT R6, R6, 0xfffffc00, RZ, 0xc0, !PT ;  /* 0xfffffc0006067812 */ /* 0x000fe400078ec0ff */
[----:B------:R-:W-:Y:S02]  /*0710*/  LOP3.LUT R9, R8, 0xfffffc00, RZ, 0xc0, !PT ;  /* 0xfffffc0008097812 */ /* 0x000fe400078ec0ff */
[----:B------:R-:W-:Y:S02]  /*0720*/  IADD3 R11, R4, 0x1ea0, RZ ;  /* 0x00001ea0040b7810 */ /* 0x000fe40007ffe0ff */
[----:B------:R-:W-:-:S02]  /*0730*/  IADD3 R74, R74, R7, RZ ;  /* 0x000000074a4a7210 */ /* 0x000fc40007ffe0ff */
[----:B------:R-:W-:Y:S02]  /*0740*/  IADD3 R73, R73, R6, RZ ;  /* 0x0000000649497210 */ /* 0x000fe40007ffe0ff */
[----:B------:R-:W-:Y:S02]  /*0750*/  IADD3 R7, R10, R9, RZ ;  /* 0x000000090a077210 */ /* 0x000fe40007ffe0ff */
[C---:B------:R-:W-:Y:S02]  /*0760*/  IADD3 R6, R4.reuse, 0x3d40, RZ ;  /* 0x00003d4004067810 */ /* 0x040fe40007ffe0ff */
[C---:B------:R-:W-:Y:S02]  /*0770*/  IADD3 R8, R4.reuse, 0xc40, RZ ;  /* 0x00000c4004087810 */ /* 0x040fe40007ffe0ff */
[C---:B------:R-:W-:Y:S02]  /*0780*/  IADD3 R9, R4.reuse, 0x1880, RZ ;  /* 0x0000188004097810 */ /* 0x040fe40007ffe0ff */
[----:B------:R-:W-:-:S02]  /*0790*/  IADD3 R10, R4, 0x24c0, RZ ;  /* 0x000024c0040a7810 */ /* 0x000fc40007ffe0ff */
[----:B------:R-:W-:Y:S02]  /*07a0*/  IADD3 R4, R4, 0x3410, RZ ;  /* 0x0000341004047810 */ /* 0x000fe40007ffe0ff */
[----:B------:R-:W-:Y:S02]  /*07b0*/  LOP3.LUT R11, R11, 0xfffffc00, RZ, 0xc0, !PT ;  /* 0xfffffc000b0b7812 */ /* 0x000fe400078ec0ff */
[----:B------:R-:W-:Y:S02]  /*07c0*/  LEA R89, R3, R0, 0xe ;  /* 0x0000000003597211 */ /* 0x000fe400078e70ff */
[----:B------:R-:W-:Y:S02]  /*07d0*/  LOP3.LUT R6, R6, 0xfffffc00, RZ, 0xc0, !PT ;  /* 0xfffffc0006067812 */ /* 0x000fe400078ec0ff */
[----:B------:R-:W-:Y:S02]  /*07e0*/  LOP3.LUT R8, R8, 0xfffffc00, RZ, 0xc0, !PT ;  /* 0xfffffc0008087812 */ /* 0x000fe400078ec0ff */
[----:B------:R-:W-:-:S02]  /*07f0*/  LOP3.LUT R72, R9, 0xfffffc00, RZ, 0xc0, !PT ;  /* 0xfffffc0009487812 */ /* 0x000fc400078ec0ff */
[----:B------:R-:W-:Y:S02]  /*0800*/  LOP3.LUT R10, R10, 0xfffffc00, RZ, 0xc0, !PT ;  /* 0xfffffc000a0a7812 */ /* 0x000fe400078ec0ff */
[----:B------:R-:W-:Y:S02]  /*0810*/  LOP3.LUT R4, R4, 0xfffffc00, RZ, 0xc0, !PT ;  /* 0xfffffc0004047812 */ /* 0x000fe400078ec0ff */
[----:B------:R-:W-:Y:S01]  /*0820*/  IADD3 R2, R12, R11, RZ ;  /* 0x0000000b0c027210 */ /* 0x000fe20007ffe0ff */
[----:B------:R-:W-:Y:S01]  /*0830*/  HFMA2.MMA R12, -RZ, RZ, 0, 0 ;  /* 0x00000000ff0c7435 */ /* 0x000fe200000001ff */
[----:B------:R-:W-:Y:S02]  /*0840*/  LEA R78, R5, 0x6200, 0xa ;  /* 0x00006200054e7811 */ /* 0x000fe400078e50ff */
[C---:B------:R-:W-:Y:S02]  /*0850*/  IADD3 R82, R89.reuse, 0x28, R6 ;  /* 0x0000002859527810 */ /* 0x040fe40007ffe006 */
[----:B------:R-:W-:-:S02]  /*0860*/  IADD3 R75, R89, R8, RZ ;  /* 0x00000008594b7210 */ /* 0x000fc40007ffe0ff */
[C---:B------:R-:W-:Y:S02]  /*0870*/  IADD3 R72, R89.reuse, R72, RZ ;  /* 0x0000004859487210 */ /* 0x040fe40007ffe0ff */
[C---:B------:R-:W-:Y:S02]  /*0880*/  IADD3 R5, R89.reuse, R10, RZ ;  /* 0x0000000a59057210 */ /* 0x040fe40007ffe0ff */
[----:B------:R-:W-:-:S02]  /*0890*/  IADD3 R6, R89, R4, RZ ;  /* 0x0000000459067210 */ /* 0x000fc40007ffe0ff */
.L_x_1:
[----:B------:R-:W-:Y:S01]  /*08a0*/  MOV R4, 0x4 ;  /* 0x0000000400047802 */ /* 0x000fe20000000f00 */
[----:B------:R-:W-:Y:S01]  /*08b0*/  IMAD R19, R79, 0x1880, R0 ;  /* 0x000018804f137824 */ /* 0x000fe200078e0200 */
[----:B------:R-:W-:Y:S06]  /*08c0*/  BAR.SYNC 0x0 ;  /* 0x0000000000007b1d */ /* 0x000fec0000000000 */
[----:B------:R-:W-:-:S05]  /*08d0*/  IMAD.WIDE R18, R19, R4, c[0x0][0x160] ;  /* 0x0000580013127625 */ /* 0x000fca00078e0204 */
[----:B------:R-:W2:Y:S04]  /*08e0*/  LDG.E.CONSTANT R23, [R18.64+0x310] ;  /* 0x0003100412177981 */ /* 0x000ea8000c1e9900 */
[----:B------:R-:W3:Y:S04]  /*08f0*/  LDG.E.CONSTANT R47, [R18.64+0xab8] ;  /* 0x000ab804122f7981 */ /* 0x000ee8000c1e9900 */
[----:B------:R-:W4:Y:S04]  /*0900*/  LDG.E.CONSTANT R27, [R18.64+0x1a08] ;  /* 0x001a0804121b7981 */ /* 0x000f28000c1e9900 */
[----:B------:R-:W5:Y:S04]  /*0910*/  LDG.E.CONSTANT R29, [R18.64+0x498] ;  /* 0x00049804121d7981 */ /* 0x000f68000c1e9900 */
[----:B------:R-:W4:Y:S04]  /*0920*/  LDG.E.CONSTANT R21, [R18.64+0x188] ;  /* 0x0001880412157981 */ /* 0x000f28000c1e9900 */
[----:B------:R-:W5:Y:S04]  /*0930*/  LDG.E.CONSTANT R41, [R18.64+0x620] ;  /* 0x0006200412297981 */ /* 0x000f68000c1e9900 */
[----:B------:R-:W5:Y:S04]  /*0940*/  LDG.E.CONSTANT R9, [R18.64] ;  /* 0x0000000412097981 */ /* 0x000f68000c1e9900 */
[----:B------:R-:W5:Y:S04]  /*0950*/  LDG.E.CONSTANT R51, [R18.64+0xc40] ;  /* 0x000c400412337981 */ /* 0x000f68000c1e9900 */
        /* <DEDUP_REMOVED lines=10> */
[----:B------:R0:W5:Y:S04]  /*0a00*/  LDG.E.CONSTANT R25, [R18.64+0x2028] ;  /* 0x0020280412197981 */ /* 0x000168000c1e9900 */
        /* <DEDUP_REMOVED lines=34> */
[----:B------:R0:W5:Y:S01]  /*0c30*/  LDG.E.CONSTANT R91, [R18.64+0x52b0] ;  /* 0x0052b004125b7981 */ /* 0x000162000c1e9900 */
[----:B------:R-:W-:-:S02]  /*0c40*/  ISETP.GT.AND P0, PT, R0, 0x57, PT ;  /* 0x000000570000780c */ /* 0x000fc40003f04270 */
[C---:B------:R-:W-:Y:S01]  /*0c50*/  LEA R38, R79.reuse, R84, 0x7 ;  /* 0x000000544f267211 */ /* 0x040fe200078e38ff */
[----:B--2---:R1:W-:Y:S02]  /*0c60*/  STS [R0.X4+0x310], R23 ;  /* 0x0003101700007388 */ /* 0x0043e40000004800 */
[----:B-1----:R-:W-:Y:S02]  /*0c70*/  LEA R23, R79, R89, 0x7 ;  /* 0x000000594f177211 */ /* 0x002fe400078e38ff */
[----:B---3--:R1:W-:Y:S03]  /*0c80*/  STS [R0.X4+0xab8], R47 ;  /* 0x000ab82f00007388 */ /* 0x0083e60000004800 */
[----:B------:R-:W-:Y:S01]  /*0c90*/  IMAD.WIDE R22, R23, R4, c[0x0][0x168] ;  /* 0x00005a0017167625 */ /* 0x000fe200078e0204 */
[----:B----4-:R-:W-:Y:S04]  /*0ca0*/  STS [R0.X4+0x1a08], R27 ;  /* 0x001a081b00007388 */ /* 0x010fe80000004800 */
[----:B-1----:R1:W2:Y:S04]  /*0cb0*/  LDG.E.CONSTANT R47, [R22.64] ;  /* 0x00000004162f7981 */ /* 0x0022a8000c1e9900 */
[----:B-----5:R3:W-:Y:S01]  /*0cc0*/  STS [R0.X4+0x498], R29 ;  /* 0x0004981d00007388 */ /* 0x0207e20000004800 */
[----:B-1----:R-:W-:-:S03]  /*0cd0*/  LEA R23, R79, R85, 0x7 ;  /* 0x000000554f177211 */ /* 0x002fc600078e38ff */
[----:B------:R1:W-:Y:S01]  /*0ce0*/  STS [R0.X4+0x188], R21 ;  /* 0x0001881500007388 */ /* 0x0003e20000004800 */
[----:B---3--:R-:W-:Y:S01]  /*0cf0*/  LEA R29, R79, R87, 0x7 ;  /* 0x000000574f1d7211 */ /* 0x008fe200078e38ff */
[----:B------:R-:W-:Y:S01]  /*0d00*/  IMAD.WIDE R26, R23, R4, c[0x0][0x168] ;  /* 0x00005a00171a7625 */ /* 0x000fe200078e0204 */
[C---:B------:R-:W-:Y:S01]  /*0d10*/  LEA R23, R79.reuse, R74, 0x7 ;  /* 0x0000004a4f177211 */ /* 0x040fe200078e38ff */
[----:B------:R3:W-:Y:S01]  /*0d20*/  STS [R0.X4+0x620], R41 ;  /* 0x0006202900007388 */ /* 0x0007e20000004800 */
[----:B-1----:R-:W-:-:S03]  /*0d30*/  LEA R21, R79, R77, 0x7 ;  /* 0x0000004d4f157211 */ /* 0x002fc600078e38ff */
[----:B------:R1:W-:Y:S01]  /*0d40*/  STS [R0.X4], R9 ;  /* 0x0000000900007388 */ /* 0x0003e20000004800 */
[----:B------:R-:W-:-:S03]  /*0d50*/  IMAD.WIDE R22, R23, R4, c[0x0][0x168] ;  /* 0x00005a0017167625 */ /* 0x000fc600078e0204 */
[----:B------:R-:W-:Y:S01]  /*0d60*/  STS [R0.X4+0xc40], R51 ;  /* 0x000c403300007388 */ /* 0x000fe20000004800 */
[----:B---3--:R-:W-:-:S03]  /*0d70*/  LEA R41, R79, R76, 0x7 ;  /* 0x0000004c4f297211 */ /* 0x008fc600078e38ff */
[----:B------:R-:W-:Y:S01]  /*0d80*/  STS [R0.X4+0xdc8], R53 ;  /* 0x000dc83500007388 */ /* 0x000fe20000004800 */
[----:B------:R-:W-:-:S03]  /*0d90*/  IMAD.WIDE R20, R21, R4, c[0x0][0x168] ;  /* 0x00005a0015147625 */ /* 0x000fc600078e0204 */
[----:B------:R-:W-:Y:S04]  /*0da0*/  STS [R0.X4+0xf50], R57 ;  /* 0x000f503900007388 */ /* 0x000fe80000004800 */
[----:B------:R-:W-:Y:S04]  /*0db0*/  STS [R0.X4+0x10d8], R59 ;  /* 0x0010d83b00007388 */ /* 0x000fe80000004800 */
[----:B------:R-:W-:Y:S04]  /*0dc0*/  STS [R0.X4+0x1260], R61 ;  /* 0x0012603d00007388 */ /* 0x000fe80000004800 */
[----:B------:R-:W-:Y:S04]  /*0dd0*/  STS [R0.X4+0x13e8], R63 ;  /* 0x0013e83f00007388 */ /* 0x000fe80000004800 */
[----:B------:R-:W-:Y:S04]  /*0de0*/  STS [R0.X4+0x1570], R67 ;  /* 0x0015704300007388 */ /* 0x000fe80000004800 */
[----:B------:R3:W-:Y:S04]  /*0df0*/  STS [R0.X4+0x16f8], R69 ;  /* 0x0016f84500007388 */ /* 0x0007e80000004800 */
[----:B------:R4:W-:Y:S04]  /*0e00*/  STS [R0.X4+0x1880], R71 ;  /* 0x0018804700007388 */ /* 0x0009e80000004800 */
[----:B-1----:R0:W5:Y:S04]  /*0e10*/  LDG.E.CONSTANT R9, [R18.64+0x3100] ;  /* 0x0031000412097981 */ /* 0x002168000c1e9900 */
[----:B---3--:R0:W3:Y:S04]  /*0e20*/  LDG.E.CONSTANT R69, [R18.64+0x55c0] ;  /* 0x0055c00412457981 */ /* 0x0080e8000c1e9900 */
[----:B----4-:R0:W4:Y:S04]  /*0e30*/  LDG.E.CONSTANT R71, [R18.64+0x5438] ;  /* 0x0054380412477981 */ /* 0x010128000c1e9900 */
[----:B------:R0:W4:Y:S04]  /*0e40*/  LDG.E.CONSTANT R67, [R18.64+0x5748] ;  /* 0x0057480412437981 */ /* 0x000128000c1e9900 */
[----:B------:R0:W4:Y:S04]  /*0e50*/  LDG.E.CONSTANT R63, [R18.64+0x58d0] ;  /* 0x0058d004123f7981 */ /* 0x000128000c1e9900 */
[----:B------:R0:W4:Y:S04]  /*0e60*/  LDG.E.CONSTANT R61, [R18.64+0x5a58] ;  /* 0x005a5804123d7981 */ /* 0x000128000c1e9900 */
[----:B------:R0:W4:Y:S04]  /*0e70*/  LDG.E.CONSTANT R59, [R18.64+0x5be0] ;  /* 0x005be004123b7981 */ /* 0x000128000c1e9900 */
[----:B------:R0:W4:Y:S04]  /*0e80*/  LDG.E.CONSTANT R57, [R18.64+0x5d68] ;  /* 0x005d680412397981 */ /* 0x000128000c1e9900 */
[----:B------:R0:W4:Y:S04]  /*0e90*/  LDG.E.CONSTANT R53, [R18.64+0x5ef0] ;  /* 0x005ef00412357981 */ /* 0x000128000c1e9900 */
[----:B------:R0:W4:Y:S04]  /*0ea0*/  LDG.E.CONSTANT R51, [R18.64+0x6078] ;  /* 0x0060780412337981 */ /* 0x000128000c1e9900 */
[----:B------:R1:W-:Y:S04]  /*0eb0*/  STS [R0.X4+0x1ea0], R39 ;  /* 0x001ea02700007388 */ /* 0x0003e80000004800 */
[----:B------:R1:W-:Y:S01]  /*0ec0*/  STS [R0.X4+0x1b90], R33 ;  /* 0x001b902100007388 */ /* 0x0003e20000004800 */
[----:B0-----:R-:W-:-:S03]  /*0ed0*/  IMAD.WIDE R18, R29, R4, c[0x0][0x168] ;  /* 0x00005a001d127625 */ /* 0x001fc600078e0204 */
[----:B------:R0:W-:Y:S01]  /*0ee0*/  STS [R0.X4+0x2028], R25 ;  /* 0x0020281900007388 */ /* 0x0001e20000004800 */
[----:B------:R-:W-:-:S03]  /*0ef0*/  IMAD.WIDE R28, R41, R4, c[0x0][0x168] ;  /* 0x00005a00291c7625 */ /* 0x000fc600078e0204 */
[----:B-1----:R1:W4:Y:S01]  /*0f00*/  LDG.E.CONSTANT R39, [R26.64] ;  /* 0x000000041a277981 */ /* 0x002322000c1e9900 */
[----:B------:R-:W-:-:S03]  /*0f10*/  LEA R33, R79, R7, 0x7 ;  /* 0x000000074f217211 */ /* 0x000fc600078e38ff */
[----:B------:R1:W-:Y:S01]  /*0f20*/  STS [R0.X4+0x7a8], R43 ;  /* 0x0007a82b00007388 */ /* 0x0003e20000004800 */
[----:B0-----:R-:W-:-:S03]  /*0f30*/  LEA R25, R79, R73, 0x7 ;  /* 0x000000494f197211 */ /* 0x001fc600078e38ff */
[----:B------:R0:W-:Y:S01]  /*0f40*/  STS [R0.X4+0x1d18], R37 ;  /* 0x001d182500007388 */ /* 0x0001e20000004800 */
[----:B-1----:R-:W-:-:S03]  /*0f50*/  LEA R27, R79, R2, 0x7 ;  /* 0x000000024f1b7211 */ /* 0x002fc600078e38ff */
[----:B------:R1:W-:Y:S04]  /*0f60*/  STS [R0.X4+0x930], R45 ;  /* 0x0009302d00007388 */ /* 0x0003e80000004800 */
[----:B------:R1:W4:Y:S04]  /*0f70*/  LDG.E.CONSTANT R43, [R18.64] ;  /* 0x00000004122b7981 */ /* 0x000328000c1e9900 */
[----:B0-----:R0:W4:Y:S04]  /*0f80*/  LDG.E.CONSTANT R37, [R22.64] ;  /* 0x0000000416257981 */ /* 0x001128000c1e9900 */
[----:B-1----:R1:W4:Y:S01]  /*0f90*/  LDG.E.CONSTANT R45, [R20.64] ;  /* 0x00000004142d7981 */ /* 0x002322000c1e9900 */
[----:B------:R-:W-:-:S03]  /*0fa0*/  IMAD.WIDE R18, R33, R4, c[0x0][0x168] ;  /* 0x00005a0021127625 */ /* 0x000fc600078e0204 */
[----:B------:R1:W4:Y:S01]  /*0fb0*/  LDG.E.CONSTANT R41, [R28.64] ;  /* 0x000000041c297981 */ /* 0x000322000c1e9900 */
[----:B0-----:R-:W-:Y:S01]  /*0fc0*/  IMAD.WIDE R22, R27, R4, c[0x0][0x168] ;  /* 0x00005a001b167625 */ /* 0x001fe200078e0204 */
[----:B------:R-:W-:-:S03]  /*0fd0*/  LEA R27, R79, R81, 0x7 ;  /* 0x000000514f1b7211 */ /* 0x000fc600078e38ff */
[----:B-1----:R-:W-:Y:S02]  /*0fe0*/  IMAD.WIDE R20, R25, R4, c[0x0][0x168] ;  /* 0x00005a0019147625 */ /* 0x002fe400078e0204 */
[----:B------:R0:W4:Y:S01]  /*0ff0*/  LDG.E.CONSTANT R25, [R18.64] ;  /* 0x0000000412197981 */ /* 0x000122000c1e9900 */
[----:B------:R-:W-:-:S03]  /*1000*/  LEA R29, R79, R83, 0x7 ;  /* 0x000000534f1d7211 */ /* 0x000fc600078e38ff */
[----:B------:R1:W4:Y:S04]  /*1010*/  LDG.E.CONSTANT R33, [R20.64] ;  /* 0x0000000414217981 */ /* 0x000328000c1e9900 */
[----:B------:R1:W4:Y:S01]  /*1020*/  LDG.E.CONSTANT R23, [R22.64] ;  /* 0x0000000416177981 */ /* 0x000322000c1e9900 */
[----:B0-----:R-:W-:Y:S01]  /*1030*/  IMAD.WIDE R18, R27, R4, c[0x0][0x168] ;  /* 0x00005a001b127625 */ /* 0x001fe200078e0204 */
[----:B------:R-:W-:-:S03]  /*1040*/  LEA R27, R79, R90, 0x7 ;  /* 0x0000005a4f1b7211 */ /* 0x000fc600078e38ff */
[----:B-1----:R-:W-:Y:S01]  /*1050*/  IMAD.WIDE R20, R29, R4, c[0x0][0x168] ;  /* 0x00005a001d147625 */ /* 0x002fe200078e0204 */
[C---:B------:R-:W-:Y:S01]  /*1060*/  LEA R29, R79.reuse, R92, 0x7 ;  /* 0x0000005c4f1d7211 */ /* 0x040fe200078e38ff */
[----:B------:R0:W4:Y:S01]  /*1070*/  LDG.E.CONSTANT R19, [R18.64] ;  /* 0x0000000412137981 */ /* 0x000122000c1e9900 */
[----:B------:R-:W-:Y:S01]  /*1080*/  LEA R22, R79, R75, 0x7 ;  /* 0x0000004b4f167211 */ /* 0x000fe200078e38ff */
[-C--:B------:R-:W-:Y:S02]  /*1090*/  IMAD.WIDE R26, R27, R4.reuse, c[0x0][0x168] ;  /* 0x00005a001b1a7625 */ /* 0x080fe400078e0204 */
[----:B------:R1:W-:Y:S01]  /*10a0*/  STS [R0.X4+0x2ae0], R11 ;  /* 0x002ae00b00007388 */ /* 0x0003e20000004800 */
[----:B------:R-:W-:Y:S01]  /*10b0*/  IADD3 R22, R22, 0x8, RZ ;  /* 0x0000000816167810 */ /* 0x000fe20007ffe0ff */
[----:B------:R-:W-:Y:S02]  /*10c0*/  IMAD.WIDE R28, R29, R4, c[0x0][0x168] ;  /* 0x00005a001d1c7625 */ /* 0x000fe400078e0204 */
[----:B------:R1:W-:Y:S01]  /*10d0*/  STS [R0.X4+0x2648], R35 ;  /* 0x0026482300007388 */ /* 0x0003e20000004800 */
[----:B0-----:R-:W-:-:S03]  /*10e0*/  LEA R18, R79, R72, 0x7 ;  /* 0x000000484f127211 */ /* 0x001fc600078e38ff */
[----:B------:R0:W-:Y:S04]  /*10f0*/  STS [R0.X4+0x2958], R17 ;  /* 0x0029581100007388 */ /* 0x0001e80000004800 */
[----:B-1----:R1:W4:Y:S01]  /*1100*/  LDG.E.CONSTANT R11, [R26.64] ;  /* 0x000000041a0b7981 */ /* 0x002322000c1e9900 */
[----:B------:R-:W-:-:S03]  /*1110*/  LEA R35, R79, R88, 0x7 ;  /* 0x000000584f237211 */ /* 0x000fc600078e38ff */
[----:B------:R1:W-:Y:S04]  /*1120*/  STS [R0.X4+0x24c0], R31 ;  /* 0x0024c01f00007388 */ /* 0x0003e80000004800 */
[----:B0-----:R0:W4:Y:S01]  /*1130*/  LDG.E.CONSTANT R17, [R28.64] ;  /* 0x000000041c117981 */ /* 0x001122000c1e9900 */
[----:B-1----:R-:W-:Y:S01]  /*1140*/  IMAD.WIDE R26, R22, R4, c[0x0][0x168] ;  /* 0x00005a00161a7625 */ /* 0x002fe200078e0204 */
[C---:B------:R-:W-:Y:S02]  /*1150*/  LEA R22, R79.reuse, R5, 0x7 ;  /* 0x000000054f167211 */ /* 0x040fe400078e38ff */
[----:B------:R1:W-:Y:S01]  /*1160*/  STS [R0.X4+0x2df0], R24 ;  /* 0x002df01800007388 */ /* 0x0003e20000004800 */
[----:B------:R-:W-:-:S03]  /*1170*/  LEA R31, R79, R86, 0x7 ;  /* 0x000000564f1f7211 */ /* 0x000fc600078e38ff */
[----:B------:R1:W-:Y:S01]  /*1180*/  STS [R0.X4+0x21b0], R34 ;  /* 0x0021b02200007388 */ /* 0x0003e20000004800 */
[----:B0-----:R-:W-:-:S03]  /*1190*/  IADD3 R29, R18, 0x10, RZ ;  /* 0x00000010121d7810 */ /* 0x001fc60007ffe0ff */
[----:B------:R0:W-:Y:S01]  /*11a0*/  STS [R0.X4+0x27d0], R30 ;  /* 0x0027d01e00007388 */ /* 0x0001e20000004800 */
[----:B-1----:R-:W-:Y:S01]  /*11b0*/  LEA R24, R79, R6, 0x7 ;  /* 0x000000064f187211 */ /* 0x002fe200078e38ff */
[-C--:B------:R-:W-:Y:S02]  /*11c0*/  IMAD.WIDE R28, R29, R4.reuse, c[0x0][0x168] ;  /* 0x00005a001d1c7625 */ /* 0x080fe400078e0204 */
[----:B------:R1:W4:Y:S01]  /*11d0*/  LDG.E.CONSTANT R18, [R26.64] ;  /* 0x000000041a127981 */ /* 0x000322000c1e9900 */
[----:B------:R-:W-:Y:S01]  /*11e0*/  IADD3 R22, R22, 0x18, RZ ;  /* 0x0000001816167810 */ /* 0x000fe20007ffe0ff */
[-C--:B------:R-:W-:Y:S02]  /*11f0*/  IMAD.WIDE R34, R35, R4.reuse, c[0x0][0x168] ;  /* 0x00005a0023227625 */ /* 0x080fe400078e0204 */
[----:B------:R1:W-:Y:S02]  /*1200*/  STS [R0.X4+0x2338], R36 ;  /* 0x0023382400007388 */ /* 0x0003e40000004800 */
[----:B0-----:R-:W-:-:S02]  /*1210*/  IMAD.WIDE R30, R31, R4, c[0x0][0x168] ;  /* 0x00005a001f1e7625 */ /* 0x001fc400078e0204 */
[----:B------:R0:W-:Y:S01]  /*1220*/  STS [R0.X4+0x2c68], R15 ;  /* 0x002c680f00007388 */ /* 0x0001e20000004800 */
[----:B-1----:R-:W-:-:S03]  /*1230*/  @!P0 LEA R27, R79, R82, 0x7 ;  /* 0x000000524f1b8211 */ /* 0x002fc600078e38ff */
[----:B------:R1:W4:Y:S01]  /*1240*/  LDG.E.CONSTANT R21, [R20.64] ;  /* 0x0000000414157981 */ /* 0x000322000c1e9900 */
[----:B------:R-:W-:Y:S01]  /*1250*/  IADD3 R36, R24, 0x2, RZ ;  /* 0x0000000218247810 */ /* 0x000fe20007ffe0ff */
[-C--:B------:R-:W-:Y:S02]  /*1260*/  @!P0 IMAD.WIDE R26, R27, R4.reuse, c[0x0][0x168] ;  /* 0x00005a001b1a8625 */ /* 0x080fe400078e0204 */
[----:B------:R1:W-:Y:S04]  /*1270*/  STS [R0.X4+0x2f78], R13 ;  /* 0x002f780d00007388 */ /* 0x0003e80000004800 */
[----:B0-----:R0:W4:Y:S04]  /*1280*/  LDG.E.CONSTANT R15, [R34.64] ;  /* 0x00000004220f7981 */ /* 0x001128000c1e9900 */
[----:B-1----:R1:W4:Y:S04]  /*1290*/  LDG.E.CONSTANT R20, [R28.64] ;  /* 0x000000041c147981 */ /* 0x002328000c1e9900 */
[----:B------:R1:W4:Y:S01]  /*12a0*/  LDG.E.CONSTANT R13, [R30.64] ;  /* 0x000000041e0d7981 */ /* 0x000322000c1e9900 */
[----:B0-----:R-:W-:-:S03]  /*12b0*/  IMAD.WIDE R34, R22, R4, c[0x0][0x168] ;  /* 0x00005a0016227625 */ /* 0x001fc600078e0204 */
[----:B------:R-:W4:Y:S01]  /*12c0*/  @!P0 LDG.E.CONSTANT R27, [R26.64] ;  /* 0x000000041a1b8981 */ /* 0x000f22000c1e9900 */
[----:B-1----:R-:W-:-:S03]  /*12d0*/  IMAD.WIDE R28, R36, R4, c[0x0][0x168] ;  /* 0x00005a00241c7625 */ /* 0x002fc600078e0204 */
[----:B------:R-:W4:Y:S01]  /*12e0*/  LDG.E.CONSTANT R35, [R34.64] ;  /* 0x0000000422237981 */ /* 0x000f22000c1e9900 */
[----:B------:R-:W-:-:S03]  /*12f0*/  IMAD.WIDE R30, R38, R4, c[0x0][0x168] ;  /* 0x00005a00261e7625 */ /* 0x000fc600078e0204 */
[----:B------:R-:W4:Y:S04]  /*1300*/  LDG.E.CONSTANT R22, [R28.64] ;  /* 0x000000041c167981 */ /* 0x000f28000c1e9900 */
[----:B------:R-:W4:Y:S04]  /*1310*/  LDG.E.CONSTANT R24, [R30.64] ;  /* 0x000000041e187981 */ /* 0x000f28000c1e9900 */
[----:B------:R-:W-:Y:S04]  /*1320*/  STS [R0.X4+0x3288], R16 ;  /* 0x0032881000007388 */ /* 0x000fe80000004800 */
        /* <DEDUP_REMOVED lines=21> */
[----:B--2---:R-:W-:Y:S04]  /*1480*/  STS [R0.X4+0x6200], R47 ;  /* 0x0062002f00007388 */ /* 0x004fe80000004800 */
[----:B-----5:R-:W-:Y:S04]  /*1490*/  STS [R0.X4+0x3100], R9 ;  /* 0x0031000900007388 */ /* 0x020fe80000004800 */
[----:B---3--:R-:W-:Y:S04]  /*14a0*/  STS [R0.X4+0x55c0], R69 ;  /* 0x0055c04500007388 */ /* 0x008fe80000004800 */
[----:B----4-:R-:W-:Y:S04]  /*14b0*/  STS [R0.X4+0x5438], R71 ;  /* 0x0054384700007388 */ /* 0x010fe80000004800 */
        /* <DEDUP_REMOVED lines=23> */
[----:B------:R-:W-:Y:S04]  /*1630*/  @!P0 STS [R0.X4+0x80a0], R27 ;  /* 0x0080a01b00008388 */ /* 0x000fe80000004800 */
[----:B------:R-:W-:Y:S04]  /*1640*/  STS [R0.X4+0x7460], R35 ;  /* 0x0074602300007388 */ /* 0x000fe80000004800 */
[----:B------:R-:W-:Y:S04]  /*1650*/  STS [R0.X4+0x7c08], R22 ;  /* 0x007c081600007388 */ /* 0x000fe80000004800 */
[----:B------:R-:W-:Y:S04]  /*1660*/  STS [R0.X4+0x7f18], R24 ;  /* 0x007f181800007388 */ /* 0x000fe80000004800 */
[----:B------:R-:W-:Y:S06]  /*1670*/  BAR.SYNC 0x0 ;  /* 0x0000000000007b1d */ /* 0x000fec0000000000 */
[----:B------:R-:W-:Y:S04]  /*1680*/  LDS R59, [R80.X4] ;  /* 0x00000000503b7984 */ /* 0x000fe80000004800 */
[----:B------:R-:W0:Y:S04]  /*1690*/  LDS.128 R28, [R78] ;  /* 0x000000004e1c7984 */ /* 0x000e280000000c00 */
[----:B------:R-:W1:Y:S04]  /*16a0*/  LDS R56, [R80.X4+0xc4] ;  /* 0x0000c40050387984 */ /* 0x000e680000004800 */
[----:B------:R-:W2:Y:S04]  /*16b0*/  LDS.128 R8, [R78+0x800] ;  /* 0x000800004e087984 */ /* 0x000ea80000000c00 */
[----:B------:R-:W3:Y:S04]  /*16c0*/  LDS R53, [R80.X4+0x188] ;  /* 0x0001880050357984 */ /* 0x000ee80000004800 */
[----:B------:R-:W4:Y:S04]  /*16d0*/  LDS R52, [R80.X4+0x24c] ;  /* 0x00024c0050347984 */ /* 0x000f280000004800 */
[----:B------:R-:W5:Y:S04]  /*16e0*/  LDS.128 R20, [R78+0x1000] ;  /* 0x001000004e147984 */ /* 0x000f680000000c00 */
[----:B------:R-:W5:Y:S04]  /*16f0*/  LDS.128 R44, [R78+0x1800] ;  /* 0x001800004e2c7984 */ /* 0x000f680000000c00 */
[----:B------:R-:W5:Y:S04]  /*1700*/  LDS.128 R16, [R78+0x200] ;  /* 0x000200004e107984 */ /* 0x000f680000000c00 */
[----:B------:R-:W5:Y:S04]  /*1710*/  LDS.128 R24, [R78+0xa00] ;  /* 0x000a00004e187984 */ /* 0x000f680000000c00 */
[----:B------:R-:W5:Y:S01]  /*1720*/  LDS.128 R40, [R78+0x1a00] ;  /* 0x001a00004e287984 */ /* 0x000f620000000c00 */
[----:B0-----:R-:W-:-:S03]  /*1730*/  FFMA R28, R28, R59, R12 ;  /* 0x0000003b1c1c7223 */ /* 0x001fc6000000000c */
[----:B------:R-:W-:Y:S04]  /*1740*/  LDS R63, [R80.X4+0x310] ;  /* 0x00031000503f7984 */ /* 0x000fe80000004800 */
[----:B------:R-:W0:Y:S04]  /*1750*/  LDS.128 R12, [R78+0x10] ;  /* 0x000010004e0c7984 */ /* 0x000e280000000c00 */
[----:B------:R-:W0:Y:S01]  /*1760*/  LDS R58, [R80.X4+0x3d4] ;  /* 0x0003d400503a7984 */ /* 0x000e220000004800 */
[----:B-1----:R-:W-:-:S03]  /*1770*/  FFMA R28, R56, R29, R28 ;  /* 0x0000001d381c7223 */ /* 0x002fc6000000001c */
[----:B------:R-:W1:Y:S01]  /*1780*/  LDS.128 R36, [R78+0x1200] ;  /* 0x001200004e247984 */ /* 0x000e620000000c00 */
[----:B--2---:R-:W-:Y:S02]  /*1790*/  FFMA R8, R59, R8, R32 ;  /* 0x000000083b087223 */ /* 0x004fe40000000020 */
[C---:B---3--:R-:W-:Y:S01]  /*17a0*/  FFMA R28, R53.reuse, R30, R28 ;  /* 0x0000001e351c7223 */ /* 0x048fe2000000001c */
[----:B------:R-:W-:Y:S01]  /*17b0*/  LDS.128 R32, [R78+0x1010] ;  /* 0x001010004e207984 */ /* 0x000fe20000000c00 */
[----:B------:R-:W-:Y:S02]  /*17c0*/  FFMA R8, R56, R9, R8 ;  /* 0x0000000938087223 */ /* 0x000fe40000000008 */
[----:B----4-:R-:W-:Y:S01]  /*17d0*/  FFMA R57, R52, R31, R28 ;  /* 0x0000001f34397223 */ /* 0x010fe2000000001c */
[----:B------:R-:W-:Y:S01]  /*17e0*/  LDS R61, [R80.X4+0x498] ;  /* 0x00049800503d7984 */ /* 0x000fe20000004800 */
[----:B------:R-:W-:-:S03]  /*17f0*/  FFMA R8, R53, R10, R8 ;  /* 0x0000000a35087223 */ /* 0x000fc60000000008 */
[----:B------:R-:W2:Y:S01]  /*1800*/  LDS.128 R28, [R78+0x810] ;  /* 0x000810004e1c7984 */ /* 0x000ea20000000c00 */
[C---:B-----5:R-:W-:Y:S02]  /*1810*/  FFMA R20, R59.reuse, R20, R48 ;  /* 0x000000143b147223 */ /* 0x060fe40000000030 */
[C---:B------:R-:W-:Y:S01]  /*1820*/  FFMA R44, R59.reuse, R44, R49 ;  /* 0x0000002c3b2c7223 */ /* 0x040fe20000000031 */
[----:B------:R-:W-:Y:S01]  /*1830*/  LDS R60, [R80.X4+0x55c] ;  /* 0x00055c00503c7984 */ /* 0x000fe20000004800 */
[----:B------:R-:W-:Y:S02]  /*1840*/  FFMA R16, R59, R16, R54 ;  /* 0x000000103b107223 */ /* 0x000fe40000000036 */
[----:B------:R-:W-:Y:S01]  /*1850*/  FFMA R54, R52, R11, R8 ;  /* 0x0000000b34367223 */ /* 0x000fe20000000008 */
[----:B------:R-:W-:Y:S01]  /*1860*/  LDS.128 R48, [R78+0x1810] ;  /* 0x001810004e307984 */ /* 0x000fe20000000c00 */
[----:B------:R-:W-:-:S03]  /*1870*/  FFMA R20, R56, R21, R20 ;  /* 0x0000001538147223 */ /* 0x000fc60000000014 */
[----:B------:R-:W3:Y:S01]  /*1880*/  LDS.128 R8, [R78+0x210] ;  /* 0x000210004e087984 */ /* 0x000ee20000000c00 */
[C---:B------:R-:W-:Y:S02]  /*1890*/  FFMA R44, R56.reuse, R45, R44 ;  /* 0x0000002d382c7223 */ /* 0x040fe4000000002c */
[----:B------:R-:W-:Y:S01]  /*18a0*/  FFMA R16, R56, R17, R16 ;  /* 0x0000001138107223 */ /* 0x000fe20000000010 */
[----:B------:R-:W-:Y:S01]  /*18b0*/  LDS R93, [R80.X4+0x1260] ;  /* 0x00126000505d7984 */ /* 0x000fe20000004800 */
[C---:B------:R-:W-:Y:S02]  /*18c0*/  FFMA R20, R53.reuse, R22, R20 ;  /* 0x0000001635147223 */ /* 0x040fe40000000014 */
[C---:B------:R-:W-:Y:S01]  /*18d0*/  FFMA R44, R53.reuse, R46, R44 ;  /* 0x0000002e352c7223 */ /* 0x040fe2000000002c */
[----:B------:R-:W-:Y:S01]  /*18e0*/  LDS R71, [R80.X4+0x14ac] ;  /* 0x0014ac0050477984 */ /* 0x000fe20000004800 */
[----:B------:R-:W-:Y:S02]  /*18f0*/  FFMA R16, R53, R18, R16 ;  /* 0x0000001235107223 */ /* 0x000fe40000000010 */
[C---:B------:R-:W-:Y:S01]  /*1900*/  FFMA R24, R59.reuse, R24, R65 ;  /* 0x000000183b187223 */ /* 0x040fe20000000041 */
[----:B------:R-:W-:Y:S01]  /*1910*/  LDS R91, [R80.X4+0x16f8] ;  /* 0x0016f800505b7984 */ /* 0x000fe20000004800 */
[----:B------:R-:W-:-:S02]  /*1920*/  FFMA R40, R59, R40, R62 ;  /* 0x000000283b287223 */ /* 0x000fc4000000003e */
[C---:B------:R-:W-:Y:S01]  /*1930*/  FFMA R67, R52.reuse, R23, R20 ;  /* 0x0000001734437223 */ /* 0x040fe20000000014 */
[----:B------:R-:W-:Y:S01]  /*1940*/  LDS R95, [R80.X4+0x1880] ;  /* 0x00188000505f7984 */ /* 0x000fe20000004800 */
[----:B------:R-:W-:Y:S02]  /*1950*/  FFMA R64, R52, R47, R44 ;  /* 0x0000002f34407223 */ /* 0x000fe4000000002c */
[C---:B------:R-:W-:Y:S01]  /*1960*/  FFMA R24, R56.reuse, R25, R24 ;  /* 0x0000001938187223 */ /* 0x040fe20000000018 */
[----:B------:R-:W4:Y:S01]  /*1970*/  LDS.128 R20, [R78+0xa10] ;  /* 0x000a10004e147984 */ /* 0x000f220000000c00 */
[----:B------:R-:W-:Y:S02]  /*1980*/  FFMA R40, R56, R41, R40 ;  /* 0x0000002938287223 */ /* 0x000fe40000000028 */
[----:B------:R-:W-:Y:S01]  /*1990*/  FFMA R66, R52, R19, R16 ;  /* 0x0000001334427223 */ /* 0x000fe20000000010 */
[----:B------:R-:W5:Y:S01]  /*19a0*/  LDS.128 R44, [R78+0x1210] ;  /* 0x001210004e2c7984 */ /* 0x000f620000000c00 */
[----:B------:R-:W-:-:S03]  /*19b0*/  FFMA R24, R53, R26, R24 ;  /* 0x0000001a35187223 */ /* 0x000fc60000000018 */
[----:B------:R-:W4:Y:S01]  /*19c0*/  LDS.128 R16, [R78+0x1a10] ;  /* 0x001a10004e107984 */ /* 0x000f220000000c00 */
[----:B------:R-:W-:Y:S02]  /*19d0*/  FFMA R40, R53, R42, R40 ;  /* 0x0000002a35287223 */ /* 0x000fe40000000028 */
[----:B0-----:R-:W-:Y:S01]  /*19e0*/  FFMA R57, R12, R63, R57 ;  /* 0x0000003f0c397223 */ /* 0x001fe20000000039 */
[----:B------:R-:W-:Y:S01]  /*19f0*/  LDS R94, [R80.X4+0x1944] ;  /* 0x00194400505e7984 */ /* 0x000fe20000004800 */
[C---:B------:R-:W-:Y:S02]  /*1a00*/  FFMA R12, R52.reuse, R27, R24 ;  /* 0x0000001b340c7223 */ /* 0x040fe40000000018 */
[----:B------:R-:W-:Y:S01]  /*1a10*/  FFMA R65, R52, R43, R40 ;  /* 0x0000002b34417223 */ /* 0x000fe20000000028 */
[----:B------:R-:W-:Y:S01]  /*1a20*/  LDS.128 R24, [R78+0x20] ;  /* 0x000020004e187984 */ /* 0x000fe20000000c00 */
[----:B------:R-:W-:-:S03]  /*1a30*/  FFMA R13, R58, R13, R57 ;  /* 0x0000000d3a0d7223 */ /* 0x000fc60000000039 */
[----:B------:R-:W0:Y:S01]  /*1a40*/  LDS R57, [R80.X4+0x620] ;  /* 0x0006200050397984 */ /* 0x000e220000004800 */
[----:B-1----:R-:W-:-:S03]  /*1a50*/  FFMA R36, R59, R36, R55 ;  /* 0x000000243b247223 */ /* 0x002fc60000000037 */
[----:B------:R-:W1:Y:S01]  /*1a60*/  LDS.128 R40, [R78+0x820] ;  /* 0x000820004e287984 */ /* 0x000e620000000c00 */
[----:B------:R-:W-:Y:S02]  /*1a70*/  FFMA R36, R56, R37, R36 ;  /* 0x0000002538247223 */ /* 0x000fe40000000024 */
[----:B--2---:R-:W-:Y:S01]  /*1a80*/  FFMA R28, R63, R28, R54 ;  /* 0x0000001c3f1c7223 */ /* 0x004fe20000000036 */
[----:B------:R-:W-:Y:S01]  /*1a90*/  LDS R56, [R80.X4+0x6e4] ;  /* 0x0006e40050387984 */ /* 0x000fe20000004800 */
[----:B------:R-:W-:Y:S02]  /*1aa0*/  FFMA R36, R53, R38, R36 ;  /* 0x0000002635247223 */ /* 0x000fe40000000024 */
[----:B---3--:R-:W-:Y:S01]  /*1ab0*/  FFMA R8, R63, R8, R66 ;  /* 0x000000083f087223 */ /* 0x008fe20000000042 */
[----:B------:R-:W-:Y:S01]  /*1ac0*/  LDS R59, [R80.X4+0x7a8] ;  /* 0x0007a800503b7984 */ /* 0x000fe20000004800 */
[----:B------:R-:W-:-:S03]  /*1ad0*/  FFMA R68, R52, R39, R36 ;  /* 0x0000002734447223 */ /* 0x000fc60000000024 */
[----:B------:R-:W2:Y:S01]  /*1ae0*/  LDS.128 R36, [R78+0x1820] ;  /* 0x001820004e247984 */ /* 0x000ea20000000c00 */
[C---:B------:R-:W-:Y:S02]  /*1af0*/  FFMA R28, R58.reuse, R29, R28 ;  /* 0x0000001d3a1c7223 */ /* 0x040fe4000000001c */
[C---:B------:R-:W-:Y:S01]  /*1b00*/  FFMA R32, R63.reuse, R32, R67 ;  /* 0x000000203f207223 */ /* 0x040fe20000000043 */
[----:B------:R-:W3:Y:S01]  /*1b10*/  LDS.128 R52, [R78+0x1020] ;  /* 0x001020004e347984 */ /* 0x000ee20000000c00 */
[----:B------:R-:W-:Y:S02]  /*1b20*/  FFMA R48, R63, R48, R64 ;  /* 0x000000303f307223 */ /* 0x000fe40000000040 */
[----:B------:R-:W-:Y:S01]  /*1b30*/  FFMA R28, R61, R30, R28 ;  /* 0x0000001e3d1c7223 */ /* 0x000fe2000000001c */
[----:B------:R-:W-:Y:S01]  /*1b40*/  LDS R64, [R80.X4+0x86c] ;  /* 0x00086c0050407984 */ /* 0x000fe20000004800 */
[C---:B------:R-:W-:Y:S02]  /*1b50*/  FFMA R8, R58.reuse, R9, R8 ;  /* 0x000000093a087223 */ /* 0x040fe40000000008 */
[C---:B------:R-:W-:Y:S01]  /*1b60*/  FFMA R32, R58.reuse, R33, R32 ;  /* 0x000000213a207223 */ /* 0x040fe20000000020 */
[----:B------:R-:W-:Y:S01]  /*1b70*/  LDS R96, [R80.X4+0x1acc] ;  /* 0x001acc0050607984 */ /* 0x000fe20000004800 */
[----:B------:R-:W-:-:S02]  /*1b80*/  FFMA R48, R58, R49, R48 ;  /* 0x000000313a307223 */ /* 0x000fc40000000030 */
[C---:B------:R-:W-:Y:S01]  /*1b90*/  FFMA R8, R61.reuse, R10, R8 ;  /* 0x0000000a3d087223 */ /* 0x040fe20000000008 */
[----:B------:R-:W-:Y:S01]  /*1ba0*/  LDS R97, [R80.X4+0x1ea0] ;  /* 0x001ea00050617984 */ /* 0x000fe20000004800 */
[C---:B------:R-:W-:Y:S02]  /*1bb0*/  FFMA R32, R61.reuse, R34, R32 ;  /* 0x000000223d207223 */ /* 0x040fe40000000020 */
[----:B------:R-:W-:Y:S01]  /*1bc0*/  FFMA R49, R60, R31, R28 ;  /* 0x0000001f3c317223 */ /* 0x000fe2000000001c */
[----:B------:R-:W-:Y:S01]  /*1bd0*/  LDS R99, [R80.X4+0x2df0] ;  /* 0x002df00050637984 */ /* 0x000fe20000004800 */
[----:B------:R-:W-:-:S03]  /*1be0*/  FFMA R14, R61, R14, R13 ;  /* 0x0000000e3d0e7223 */ /* 0x000fc6000000000d */
[----:B------:R-:W2:Y:S01]  /*1bf0*/  LDS.128 R28, [R78+0x220] ;  /* 0x000220004e1c7984 */ /* 0x000ea20000000c00 */
[C---:B----4-:R-:W-:Y:S02]  /*1c00*/  FFMA R12, R63.reuse, R20, R12 ;  /* 0x000000143f0c7223 */ /* 0x050fe4000000000c */
[C---:B-----5:R-:W-:Y:S01]  /*1c10*/  FFMA R44, R63.reuse, R44, R68 ;  /* 0x0000002c3f2c7223 */ /* 0x060fe20000000044 */
[----:B------:R-:W-:Y:S01]  /*1c20*/  LDS R98, [R80.X4+0x365c] ;  /* 0x00365c0050627984 */ /* 0x000fe20000004800 */
[----:B------:R-:W-:Y:S02]  /*1c30*/  FFMA R16, R63, R16, R65 ;  /* 0x000000103f107223 */ /* 0x000fe40000000041 */
[C---:B------:R-:W-:Y:S01]  /*1c40*/  FFMA R68, R60.reuse, R11, R8 ;  /* 0x0000000b3c447223 */ /* 0x040fe20000000008 */
[----:B------:R-:W-:Y:S01]  /*1c50*/  LDS R63, [R80.X4+0xab8] ;  /* 0x000ab800503f7984 */ /* 0x000fe20000004800 */
[C---:B------:R-:W-:Y:S02]  /*1c60*/  FFMA R67, R60.reuse, R35, R32 ;  /* 0x000000233c437223 */ /* 0x040fe40000000020 */
[----:B------:R-:W-:Y:S01]  /*1c70*/  FFMA R50, R61, R50, R48 ;  /* 0x000000323d327223 */ /* 0x000fe20000000030 */
[----:B------:R-:W4:Y:S01]  /*1c80*/  LDS.128 R8, [R78+0x1a20] ;  /* 0x001a20004e087984 */ /* 0x000f220000000c00 */
[----:B------:R-:W-:-:S02]  /*1c90*/  FFMA R48, R60, R15, R14 ;  /* 0x0000000f3c307223 */ /* 0x000fc4000000000e */
[C---:B------:R-:W-:Y:S01]  /*1ca0*/  FFMA R21, R58.reuse, R21, R12 ;  /* 0x000000153a157223 */ /* 0x040fe2000000000c */
[----:B------:R-:W5:Y:S01]  /*1cb0*/  LDS.128 R32, [R78+0xa20] ;  /* 0x000a20004e207984 */ /* 0x000f620000000c00 */
[C---:B------:R-:W-:Y:S02]  /*1cc0*/  FFMA R44, R58.reuse, R45, R44 ;  /* 0x0000002d3a2c7223 */ /* 0x040fe4000000002c */
[----:B------:R-:W-:Y:S01]  /*1cd0*/  FFMA R16, R58, R17, R16 ;  /* 0x000000113a107223 */ /* 0x000fe20000000010 */
[----:B------:R-:W-:Y:S01]  /*1ce0*/  LDS.128 R12, [R78+0x1220] ;  /* 0x001220004e0c7984 */ /* 0x000fe20000000c00 */
[C---:B------:R-:W-:Y:S02]  /*1cf0*/  FFMA R21, R61.reuse, R22, R21 ;  /* 0x000000163d157223 */ /* 0x040fe40000000015 */
[----:B------:R-:W-:Y:S01]  /*1d00*/  FFMA R62, R60, R51, R50 ;  /* 0x000000333c3e7223 */ /* 0x000fe20000000032 */
[----:B------:R-:W-:Y:S01]  /*1d10*/  LDS R100, [R80.X4+0x396c] ;  /* 0x00396c0050647984 */ /* 0x000fe20000004800 */
[----:B------:R-:W-:-:S02]  /*1d20*/  FFMA R44, R61, R46, R44 ;  /* 0x0000002e3d2c7223 */ /* 0x000fc4000000002c */
[----:B------:R-:W-:Y:S02]  /*1d30*/  FFMA R16, R61, R18, R16 ;  /* 0x000000123d107223 */ /* 0x000fe40000000010 */
[----:B0-----:R-:W-:Y:S01]  /*1d40*/  FFMA R24, R24, R57, R48 ;  /* 0x0000003918187223 */ /* 0x001fe20000000030 */
[----:B------:R-:W-:Y:S01]  /*1d50*/  LDS R61, [R80.X4+0x930] ;  /* 0x00093000503d7984 */ /* 0x000fe20000004800 */
[----:B-1----:R-:W-:-:S03]  /*1d60*/  FFMA R40, R57, R40, R49 ;  /* 0x0000002839287223 */ /* 0x002fc60000000031 */
[----:B------:R-:W0:Y:S01]  /*1d70*/  LDS.128 R48, [R78+0x30] ;  /* 0x000030004e307984 */ /* 0x000e220000000c00 */
[C---:B------:R-:W-:Y:S02]  /*1d80*/  FFMA R66, R60.reuse, R23, R21 ;  /* 0x000000173c427223 */ /* 0x040fe40000000015 */
[C---:B------:R-:W-:Y:S01]  /*1d90*/  FFMA R65, R60.reuse, R47, R44 ;  /* 0x0000002f3c417223 */ /* 0x040fe2000000002c */
[----:B------:R-:W-:Y:S01]  /*1da0*/  LDS.128 R20, [R78+0x1030] ;  /* 0x001030004e147984 */ /* 0x000fe20000000c00 */
[----:B------:R-:W-:-:S03]  /*1db0*/  FFMA R58, R60, R19, R16 ;  /* 0x000000133c3a7223 */ /* 0x000fc60000000010 */
[----:B------:R-:W1:Y:S04]  /*1dc0*/  LDS R60, [R80.X4+0x9f4] ;  /* 0x0009f400503c7984 */ /* 0x000e680000004800 */
[----:B------:R-:W0:Y:S04]  /*1dd0*/  LDS.128 R16, [R78+0x830] ;  /* 0x000830004e107984 */ /* 0x000e280000000c00 */
[----:B------:R-:W0:Y:S01]  /*1de0*/  LDS.128 R44, [R78+0x1830] ;  /* 0x001830004e2c7984 */ /* 0x000e220000000c00 */
[----:B--2---:R-:W-:-:S03]  /*1df0*/  FFMA R36, R57, R36, R62 ;  /* 0x0000002439247223 */ /* 0x004fc6000000003e */
[----:B------:R-:W2:Y:S01]  /*1e00*/  LDS R62, [R80.X4+0xb7c] ;  /* 0x000b7c00503e7984 */ /* 0x000ea20000004800 */
[C---:B------:R-:W-:Y:S02]  /*1e10*/  FFMA R24, R56.reuse, R25, R24 ;  /* 0x0000001938187223 */ /* 0x040fe40000000018 */
[----:B---3--:R-:W-:Y:S02]  /*1e20*/  FFMA R52, R57, R52, R67 ;  /* 0x0000003439347223 */ /* 0x008fe40000000043 */
[C---:B------:R-:W-:Y:S02]  /*1e30*/  FFMA R40, R56.reuse, R41, R40 ;  /* 0x0000002938287223 */ /* 0x040fe40000000028 */
[C---:B------:R-:W-:Y:S02]  /*1e40*/  FFMA R24, R59.reuse, R26, R24 ;  /* 0x0000001a3b187223 */ /* 0x040fe40000000018 */
[----:B------:R-:W-:Y:S02]  /*1e50*/  FFMA R52, R56, R53, R52 ;  /* 0x0000003538347223 */ /* 0x000fe40000000034 */
[----:B------:R-:W-:-:S02]  /*1e60*/  FFMA R40, R59, R42, R40 ;  /* 0x0000002a3b287223 */ /* 0x000fc40000000028 */
[----:B------:R-:W-:Y:S02]  /*1e70*/  FFMA R52, R59, R54, R52 ;  /* 0x000000363b347223 */ /* 0x000fe40000000034 */
[C---:B------:R-:W-:Y:S02]  /*1e80*/  FFMA R28, R57.reuse, R28, R68 ;  /* 0x0000001c391c7223 */ /* 0x040fe40000000044 */
[----:B------:R-:W-:Y:S02]  /*1e90*/  FFMA R54, R64, R27, R24 ;  /* 0x0000001b40367223 */ /* 0x000fe40000000018 */
[----:B------:R-:W3:Y:S01]  /*1ea0*/  LDS.128 R24, [R78+0x230] ;  /* 0x000230004e187984 */ /* 0x000ee20000000c00 */
[C---:B------:R-:W-:Y:S02]  /*1eb0*/  FFMA R36, R56.reuse, R37, R36 ;  /* 0x0000002538247223 */ /* 0x040fe40000000024 */
[----:B------:R-:W-:Y:S02]  /*1ec0*/  FFMA R28, R56, R29, R28 ;  /* 0x0000001d381c7223 */ /* 0x000fe4000000001c */
[----:B----4-:R-:W-:-:S02]  /*1ed0*/  FFMA R8, R57, R8, R58 ;  /* 0x0000000839087223 */ /* 0x010fc4000000003a */
[----:B------:R-:W-:Y:S01]  /*1ee0*/  FFMA R53, R64, R43, R40 ;  /* 0x0000002b40357223 */ /* 0x000fe20000000028 */
[----:B------:R-:W-:Y:S01]  /*1ef0*/  LDS R58, [R80.X4+0xd04] ;  /* 0x000d0400503a7984 */ /* 0x000fe20000004800 */
[----:B-----5:R-:W-:-:S03]  /*1f00*/  FFMA R32, R57, R32, R66 ;  /* 0x0000002039207223 */ /* 0x020fc60000000042 */
[----:B------:R-:W4:Y:S01]  /*1f10*/  LDS.128 R40, [R78+0x1230] ;  /* 0x001230004e287984 */ /* 0x000f220000000c00 */
[C---:B------:R-:W-:Y:S02]  /*1f20*/  FFMA R36, R59.reuse, R38, R36 ;  /* 0x000000263b247223 */ /* 0x040fe40000000024 */
[----:B------:R-:W-:Y:S02]  /*1f30*/  FFMA R28, R59, R30, R28 ;  /* 0x0000001e3b1c7223 */ /* 0x000fe4000000001c */
[C---:B------:R-:W-:Y:S02]  /*1f40*/  FFMA R8, R56.reuse, R9, R8 ;  /* 0x0000000938087223 */ /* 0x040fe40000000008 */
[----:B------:R-:W-:Y:S02]  /*1f50*/  FFMA R32, R56, R33, R32 ;  /* 0x0000002138207223 */ /* 0x000fe40000000020 */
[----:B------:R-:W-:Y:S02]  /*1f60*/  FFMA R55, R64, R55, R52 ;  /* 0x0000003740377223 */ /* 0x000fe40000000034 */
[----:B0-----:R-:W-:-:S02]  /*1f70*/  FFMA R48, R48, R61, R54 ;  /* 0x0000003d30307223 */ /* 0x001fc40000000036 */
[----:B------:R-:W-:Y:S02]  /*1f80*/  FFMA R8, R59, R10, R8 ;  /* 0x0000000a3b087223 */ /* 0x000fe40000000008 */
[C---:B------:R-:W-:Y:S02]  /*1f90*/  FFMA R52, R64.reuse, R39, R36 ;  /* 0x0000002740347223 */ /* 0x040fe40000000024 */
[----:B------:R-:W-:Y:S01]  /*1fa0*/  FFMA R12, R57, R12, R65 ;  /* 0x0000000c390c7223 */ /* 0x000fe20000000041 */
[----:B------:R-:W0:Y:S01]  /*1fb0*/  LDS.128 R36, [R78+0xa30] ;  /* 0x000a30004e247984 */ /* 0x000e220000000c00 */
[----:B------:R-:W-:Y:S02]  /*1fc0*/  FFMA R32, R59, R34, R32 ;  /* 0x000000223b207223 */ /* 0x000fe40000000020 */
[----:B------:R-:W-:Y:S01]  /*1fd0*/  FFMA R66, R64, R31, R28 ;  /* 0x0000001f40427223 */ /* 0x000fe2000000001c */
[----:B------:R-:W-:Y:S01]  /*1fe0*/  LDS R57, [R80.X4+0xc40] ;  /* 0x000c400050397984 */ /* 0x000fe20000004800 */
[----:B-1----:R-:W-:-:S03]  /*1ff0*/  FFMA R49, R60, R49, R48 ;  /* 0x000000313c317223 */ /* 0x002fc60000000030 */
[----:B------:R-:W1:Y:S01]  /*2000*/  LDS.128 R28, [R78+0x40] ;  /* 0x000040004e1c7984 */ /* 0x000e620000000c00 */
[C---:B------:R-:W-:Y:S02]  /*2010*/  FFMA R20, R61.reuse, R20, R55 ;  /* 0x000000143d147223 */ /* 0x040fe40000000037 */
[----:B------:R-:W-:Y:S02]  /*2020*/  FFMA R12, R56, R13, R12 ;  /* 0x0000000d380c7223 */ /* 0x000fe4000000000c */
[----:B------:R-:W-:Y:S01]  /*2030*/  FFMA R16, R61, R16, R53 ;  /* 0x000000103d107223 */ /* 0x000fe20000000035 */
[----:B------:R-:W-:Y:S01]  /*2040*/  LDS R56, [R80.X4+0xe8c] ;  /* 0x000e8c0050387984 */ /* 0x000fe20000004800 */
[C---:B------:R-:W-:Y:S02]  /*2050*/  FFMA R48, R64.reuse, R11, R8 ;  /* 0x0000000b40307223 */ /* 0x040fe40000000008 */
[----:B------:R-:W-:Y:S01]  /*2060*/  FFMA R69, R64, R35, R32 ;  /* 0x0000002340457223 */ /* 0x000fe20000000020 */
[----:B------:R-:W5:Y:S01]  /*2070*/  LDS.128 R8, [R78+0x840] ;  /* 0x000840004e087984 */ /* 0x000f620000000c00 */
[----:B------:R-:W-:-:S03]  /*2080*/  FFMA R20, R60, R21, R20 ;  /* 0x000000153c147223 */ /* 0x000fc60000000014 */
[----:B------:R-:W0:Y:S01]  /*2090*/  LDS.128 R32, [R78+0x1a30] ;  /* 0x001a30004e207984 */ /* 0x000e220000000c00 */
[----:B------:R-:W-:Y:S02]  /*20a0*/  FFMA R12, R59, R14, R12 ;  /* 0x0000000e3b0c7223 */ /* 0x000fe4000000000c */
[----:B------:R-:W-:Y:S01]  /*20b0*/  FFMA R16, R60, R17, R16 ;  /* 0x000000113c107223 */ /* 0x000fe20000000010 */
[----:B------:R-:W0:Y:S01]  /*20c0*/  LDS R59, [R80.X4+0xdc8] ;  /* 0x000dc800503b7984 */ /* 0x000e220000004800 */
[----:B------:R-:W-:Y:S02]  /*20d0*/  FFMA R44, R61, R44, R52 ;  /* 0x0000002c3d2c7223 */ /* 0x000fe40000000034 */
[C---:B------:R-:W-:Y:S01]  /*20e0*/  FFMA R20, R63.reuse, R22, R20 ;  /* 0x000000163f147223 */ /* 0x040fe20000000014 */
[----:B------:R-:W-:Y:S01]  /*20f0*/  LDS.128 R52, [R78+0x1840] ;  /* 0x001840004e347984 */ /* 0x000fe20000000c00 */
[C---:B------:R-:W-:Y:S02]  /*2100*/  FFMA R49, R63.reuse, R50, R49 ;  /* 0x000000323f317223 */ /* 0x040fe40000000031 */
[----:B------:R-:W-:-:S02]  /*2110*/  FFMA R16, R63, R18, R16 ;  /* 0x000000123f107223 */ /* 0x000fc40000000010 */
[----:B------:R-:W-:Y:S02]  /*2120*/  FFMA R44, R60, R45, R44 ;  /* 0x0000002d3c2c7223 */ /* 0x000fe4000000002c */
[----:B------:R-:W-:Y:S02]  /*2130*/  FFMA R65, R64, R15, R12 ;  /* 0x0000000f40417223 */ /* 0x000fe4000000000c */
[----:B------:R-:W5:Y:S01]  /*2140*/  LDS.128 R12, [R78+0x1040] ;  /* 0x001040004e0c7984 */ /* 0x000f620000000c00 */
[C---:B--2---:R-:W-:Y:S02]  /*2150*/  FFMA R51, R62.reuse, R51, R49 ;  /* 0x000000333e337223 */ /* 0x044fe40000000031 */
[----:B------:R-:W-:Y:S02]  /*2160*/  FFMA R44, R63, R46, R44 ;  /* 0x0000002e3f2c7223 */ /* 0x000fe4000000002c */
[C---:B------:R-:W-:Y:S02]  /*2170*/  FFMA R67, R62.reuse, R23, R20 ;  /* 0x000000173e437223 */ /* 0x040fe40000000014 */
[C---:B------:R-:W-:Y:S01]  /*2180*/  FFMA R49, R62.reuse, R19, R16 ;  /* 0x000000133e317223 */ /* 0x040fe20000000010 */
[----:B------:R-:W2:Y:S01]  /*2190*/  LDS.128 R20, [R78+0xa40] ;  /* 0x000a40004e147984 */ /* 0x000ea20000000c00 */
[----:B------:R-:W-:-:S03]  /*21a0*/  FFMA R68, R62, R47, R44 ;  /* 0x0000002f3e447223 */ /* 0x000fc6000000002c */
[----:B------:R-:W2:Y:S04]  /*21b0*/  LDS.128 R16, [R78+0x240] ;  /* 0x000240004e107984 */ /* 0x000ea80000000c00 */
[----:B------:R-:W2:Y:S01]  /*21c0*/  LDS.128 R44, [R78+0x1240] ;  /* 0x001240004e2c7984 */ /* 0x000ea20000000c00 */
[C---:B---3--:R-:W-:Y:S02]  /*21d0*/  FFMA R24, R61.reuse, R24, R66 ;  /* 0x000000183d187223 */ /* 0x048fe40000000042 */
[----:B----4-:R-:W-:Y:S01]  /*21e0*/  FFMA R40, R61, R40, R65 ;  /* 0x000000283d287223 */ /* 0x010fe20000000041 */
[----:B------:R-:W-:Y:S01]  /*21f0*/  LDS R66, [R80.X4+0x1014] ;  /* 0x0010140050427984 */ /* 0x000fe20000004800 */
[C---:B------:R-:W-:Y:S02]  /*2200*/  FFMA R24, R60.reuse, R25, R24 ;  /* 0x000000193c187223 */ /* 0x040fe40000000018 */
[----:B------:R-:W-:Y:S01]  /*2210*/  FFMA R40, R60, R41, R40 ;  /* 0x000000293c287223 */ /* 0x000fe20000000028 */
[----:B------:R-:W-:Y:S01]  /*2220*/  LDS R65, [R80.X4+0xf50] ;  /* 0x000f500050417984 */ /* 0x000fe20000004800 */
[----:B------:R-:W-:-:S02]  /*2230*/  FFMA R24, R63, R26, R24 ;  /* 0x0000001a3f187223 */ /* 0x000fc40000000018 */
[----:B0-----:R-:W-:Y:S02]  /*2240*/  FFMA R36, R61, R36, R69 ;  /* 0x000000243d247223 */ /* 0x001fe40000000045 */
[----:B------:R-:W-:Y:S02]  /*2250*/  FFMA R40, R63, R42, R40 ;  /* 0x0000002a3f287223 */ /* 0x000fe40000000028 */
[----:B-1----:R-:W-:Y:S02]  /*2260*/  FFMA R28, R28, R57, R51 ;  /* 0x000000391c1c7223 */ /* 0x002fe40000000033 */
[----:B------:R-:W-:Y:S02]  /*2270*/  FFMA R64, R62, R27, R24 ;  /* 0x0000001b3e407223 */ /* 0x000fe40000000018 */
[----:B------:R-:W0:Y:S01]  /*2280*/  LDS.128 R24, [R78+0x1a40] ;  /* 0x001a40004e187984 */ /* 0x000e220000000c00 */
[----:B------:R-:W-:Y:S02]  /*2290*/  FFMA R36, R60, R37, R36 ;  /* 0x000000253c247223 */ /* 0x000fe40000000024 */
[----:B------:R-:W-:-:S02]  /*22a0*/  FFMA R28, R58, R29, R28 ;  /* 0x0000001d3a1c7223 */ /* 0x000fc4000000001c */
[----:B-----5:R-:W-:Y:S02]  /*22b0*/  FFMA R8, R57, R8, R49 ;  /* 0x0000000839087223 */ /* 0x020fe40000000031 */
[----:B------:R-:W-:Y:S02]  /*22c0*/  FFMA R32, R61, R32, R48 ;  /* 0x000000203d207223 */ /* 0x000fe40000000030 */
[----:B------:R-:W-:Y:S01]  /*22d0*/  FFMA R69, R62, R43, R40 ;  /* 0x0000002b3e457223 */ /* 0x000fe20000000028 */
[----:B------:R-:W-:Y:S01]  /*22e0*/  LDS.128 R48, [R78+0x850] ;  /* 0x000850004e307984 */ /* 0x000fe20000000c00 */
[----:B------:R-:W-:-:S03]  /*22f0*/  FFMA R36, R63, R38, R36 ;  /* 0x000000263f247223 */ /* 0x000fc60000000024 */
[----:B------:R-:W1:Y:S01]  /*2300*/  LDS.128 R40, [R78+0x50] ;  /* 0x000050004e287984 */ /* 0x000e620000000c00 */
[C---:B------:R-:W-:Y:S02]  /*2310*/  FFMA R28, R59.reuse, R30, R28 ;  /* 0x0000001e3b1c7223 */ /* 0x040fe4000000001c */
[----:B------:R-:W-:Y:S02]  /*2320*/  FFMA R8, R58, R9, R8 ;  /* 0x000000093a087223 */ /* 0x000fe40000000008 */
[----:B------:R-:W-:Y:S02]  /*2330*/  FFMA R32, R60, R33, R32 ;  /* 0x000000213c207223 */ /* 0x000fe40000000020 */
[----:B------:R-:W-:Y:S02]  /*2340*/  FFMA R70, R62, R39, R36 ;  /* 0x000000273e467223 */ /* 0x000fe40000000024 */
[----:B------:R-:W-:Y:S01]  /*2350*/  FFMA R8, R59, R10, R8 ;  /* 0x0000000a3b087223 */ /* 0x000fe20000000008 */
[----:B------:R-:W-:Y:S01]  /*2360*/  LDS.128 R36, [R78+0x250] ;  /* 0x000250004e247984 */ /* 0x000fe20000000c00 */
[----:B------:R-:W-:-:S02]  /*2370*/  FFMA R60, R56, R31, R28 ;  /* 0x0000001f383c7223 */ /* 0x000fc4000000001c */
[C---:B------:R-:W-:Y:S01]  /*2380*/  FFMA R12, R57.reuse, R12, R67 ;  /* 0x0000000c390c7223 */ /* 0x040fe20000000043 */
[----:B------:R-:W-:Y:S01]  /*2390*/  LDS.128 R28, [R78+0x1050] ;  /* 0x001050004e1c7984 */ /* 0x000fe20000000c00 */
[----:B--2---:R-:W-:-:S03]  /*23a0*/  FFMA R20, R57, R20, R70 ;  /* 0x0000001439147223 */ /* 0x004fc60000000046 */
[----:B------:R-:W2:Y:S01]  /*23b0*/  LDS R67, [R80.X4+0x10d8] ;  /* 0x0010d80050437984 */ /* 0x000ea20000004800 */
[----:B------:R-:W-:Y:S02]  /*23c0*/  FFMA R12, R58, R13, R12 ;  /* 0x0000000d3a0c7223 */ /* 0x000fe4000000000c */
[C---:B------:R-:W-:Y:S02]  /*23d0*/  FFMA R52, R57.reuse, R52, R68 ;  /* 0x0000003439347223 */ /* 0x040fe40000000044 */
[----:B------:R-:W-:Y:S01]  /*23e0*/  FFMA R61, R56, R11, R8 ;  /* 0x0000000b383d7223 */ /* 0x000fe20000000008 */
[----:B------:R-:W-:Y:S01]  /*23f0*/  LDS R68, [R80.X4+0x119c] ;  /* 0x00119c0050447984 */ /* 0x000fe20000004800 */
[----:B------:R-:W-:-:S03]  /*2400*/  FFMA R16, R57, R16, R64 ;  /* 0x0000001039107223 */ /* 0x000fc60000000040 */
[----:B------:R-:W3:Y:S01]  /*2410*/  LDS.128 R8, [R78+0xa50] ;  /* 0x000a50004e087984 */ /* 0x000ee20000000c00 */
[C---:B------:R-:W-:Y:S02]  /*2420*/  FFMA R20, R58.reuse, R21, R20 ;  /* 0x000000153a147223 */ /* 0x040fe40000000014 */
[----:B------:R-:W-:Y:S01]  /*2430*/  FFMA R32, R63, R34, R32 ;  /* 0x000000223f207223 */ /* 0x000fe20000000020 */
[----:B------:R-:W-:Y:S01]  /*2440*/  LDS R64, [R80.X4+0x1324] ;  /* 0x0013240050407984 */ /* 0x000fe20000004800 */
[----:B------:R-:W-:Y:S02]  /*2450*/  FFMA R12, R59, R14, R12 ;  /* 0x0000000e3b0c7223 */ /* 0x000fe4000000000c */
[C---:B------:R-:W-:Y:S02]  /*2460*/  FFMA R52, R58.reuse, R53, R52 ;  /* 0x000000353a347223 */ /* 0x040fe40000000034 */
[----:B------:R-:W-:Y:S02]  /*2470*/  FFMA R16, R58, R17, R16 ;  /* 0x000000113a107223 */ /* 0x000fe40000000010 */
[----:B------:R-:W-:-:S02]  /*2480*/  FFMA R44, R57, R44, R69 ;  /* 0x0000002c392c7223 */ /* 0x000fc40000000045 */
[C---:B------:R-:W-:Y:S01]  /*2490*/  FFMA R20, R59.reuse, R22, R20 ;  /* 0x000000163b147223 */ /* 0x040fe20000000014 */
[----:B------:R-:W-:Y:S01]  /*24a0*/  LDS R69, [R80.X4+0x13e8] ;  /* 0x0013e80050457984 */ /* 0x000fe20000004800 */
[C---:B------:R-:W-:Y:S02]  /*24b0*/  FFMA R52, R59.reuse, R54, R52 ;  /* 0x000000363b347223 */ /* 0x040fe40000000034 */
[C---:B------:R-:W-:Y:S02]  /*24c0*/  FFMA R16, R59.reuse, R18, R16 ;  /* 0x000000123b107223 */ /* 0x040fe40000000010 */
[----:B------:R-:W-:Y:S02]  /*24d0*/  FFMA R44, R58, R45, R44 ;  /* 0x0000002d3a2c7223 */ /* 0x000fe4000000002c */
[----:B------:R-:W-:Y:S02]  /*24e0*/  FFMA R62, R62, R35, R32 ;  /* 0x000000233e3e7223 */ /* 0x000fe40000000020 */
[----:B------:R-:W-:Y:S01]  /*24f0*/  FFMA R54, R56, R15, R12 ;  /* 0x0000000f38367223 */ /* 0x000fe2000000000c */
[----:B------:R-:W4:Y:S01]  /*2500*/  LDS.128 R32, [R78+0x1850] ;  /* 0x001850004e207984 */ /* 0x000f220000000c00 */
[----:B------:R-:W-:-:S03]  /*2510*/  FFMA R46, R59, R46, R44 ;  /* 0x0000002e3b2e7223 */ /* 0x000fc6000000002c */
[----:B------:R-:W5:Y:S01]  /*2520*/  LDS.128 R12, [R78+0x1250] ;  /* 0x001250004e0c7984 */ /* 0x000f620000000c00 */
[C---:B------:R-:W-:Y:S02]  /*2530*/  FFMA R53, R56.reuse, R23, R20 ;  /* 0x0000001738357223 */ /* 0x040fe40000000014 */
[----:B------:R-:W-:Y:S01]  /*2540*/  FFMA R44, R56, R19, R16 ;  /* 0x00000013382c7223 */ /* 0x000fe20000000010 */
[----:B------:R-:W4:Y:S04]  /*2550*/  LDS.128 R20, [R78+0x60] ;  /* 0x000060004e147984 */ /* 0x000f280000000c00 */
[----:B------:R-:W4:Y:S01]  /*2560*/  LDS.128 R16, [R78+0x1a50] ;  /* 0x001a50004e107984 */ /* 0x000f220000000c00 */
[----:B0-----:R-:W-:Y:S02]  /*2570*/  FFMA R24, R57, R24, R62 ;  /* 0x0000001839187223 */ /* 0x001fe4000000003e */
[----:B-1----:R-:W-:-:S02]  /*2580*/  FFMA R40, R40, R65, R60 ;  /* 0x0000004128287223 */ /* 0x002fc4000000003c */
[----:B------:R-:W-:Y:S02]  /*2590*/  FFMA R24, R58, R25, R24 ;  /* 0x000000193a187223 */ /* 0x000fe40000000018 */
[----:B------:R-:W-:Y:S02]  /*25a0*/  FFMA R48, R65, R48, R61 ;  /* 0x0000003041307223 */ /* 0x000fe4000000003d */
[----:B------:R-:W-:Y:S01]  /*25b0*/  FFMA R24, R59, R26, R24 ;  /* 0x0000001a3b187223 */ /* 0x000fe20000000018 */
[----:B------:R-:W-:Y:S01]  /*25c0*/  LDS.128 R60, [R78+0x1a60] ;  /* 0x001a60004e3c7984 */ /* 0x000fe20000000c00 */
[C---:B------:R-:W-:Y:S02]  /*25d0*/  FFMA R40, R66.reuse, R41, R40 ;  /* 0x0000002942287223 */ /* 0x040fe40000000028 */
[----:B------:R-:W-:Y:S02]  /*25e0*/  FFMA R48, R66, R49, R48 ;  /* 0x0000003142307223 */ /* 0x000fe40000000030 */
[----:B--2---:R-:W-:-:S02]  /*25f0*/  FFMA R40, R67, R42, R40 ;  /* 0x0000002a43287223 */ /* 0x004fc40000000028 */
[----:B------:R-:W-:Y:S02]  /*2600*/  FFMA R54, R65, R28, R54 ;  /* 0x0000001c41367223 */ /* 0x000fe40000000036 */
[----:B------:R-:W-:Y:S02]  /*2610*/  FFMA R48, R67, R50, R48 ;  /* 0x0000003243307223 */ /* 0x000fe40000000030 */
[C---:B------:R-:W-:Y:S02]  /*2620*/  FFMA R70, R56.reuse, R27, R24 ;  /* 0x0000001b38467223 */ /* 0x040fe40000000018 */
[----:B------:R-:W0:Y:S01]  /*2630*/  LDS.128 R24, [R78+0x860] ;  /* 0x000860004e187984 */ /* 0x000e220000000c00 */
[----:B------:R-:W-:Y:S02]  /*2640*/  FFMA R55, R56, R55, R52 ;  /* 0x0000003738377223 */ /* 0x000fe40000000034 */
[----:B------:R-:W-:Y:S02]  /*2650*/  FFMA R54, R66, R29, R54 ;  /* 0x0000001d42367223 */ /* 0x000fe40000000036 */
[----:B---3--:R-:W-:-:S02]  /*2660*/  FFMA R8, R65, R8, R53 ;  /* 0x0000000841087223 */ /* 0x008fc40000000035 */
[----:B------:R-:W-:Y:S02]  /*2670*/  FFMA R52, R56, R47, R46 ;  /* 0x0000002f38347223 */ /* 0x000fe4000000002e */
[C---:B------:R-:W-:Y:S01]  /*2680*/  FFMA R28, R68.reuse, R43, R40 ;  /* 0x0000002b441c7223 */ /* 0x040fe20000000028 */
[----:B------:R-:W-:Y:S01]  /*2690*/  LDS.128 R56, [R78+0x1260] ;  /* 0x001260004e387984 */ /* 0x000fe20000000c00 */
[----:B------:R-:W-:Y:S02]  /*26a0*/  FFMA R36, R65, R36, R44 ;  /* 0x0000002441247223 */ /* 0x000fe4000000002c */
[----:B------:R-:W-:Y:S01]  /*26b0*/  FFMA R29, R68, R51, R48 ;  /* 0x00000033441d7223 */ /* 0x000fe20000000030 */
[----:B------:R-:W1:Y:S01]  /*26c0*/  LDS.128 R40, [R78+0x1060] ;  /* 0x001060004e287984 */ /* 0x000e620000000c00 */
[----:B------:R-:W-:-:S03]  /*26d0*/  FFMA R8, R66, R9, R8 ;  /* 0x0000000942087223 */ /* 0x000fc60000000008 */
[----:B------:R-:W2:Y:S04]  /*26e0*/  LDS.128 R44, [R78+0x1860] ;  /* 0x001860004e2c7984 */ /* 0x000ea80000000c00 */
[----:B------:R-:W3:Y:S01]  /*26f0*/  LDS.128 R48, [R78+0x260] ;  /* 0x000260004e307984 */ /* 0x000ee20000000c00 */
[----:B------:R-:W-:Y:S02]  /*2700*/  FFMA R8, R67, R10, R8 ;  /* 0x0000000a43087223 */ /* 0x000fe40000000008 */
[----:B----4-:R-:W-:Y:S02]  /*2710*/  FFMA R32, R65, R32, R55 ;  /* 0x0000002041207223 */ /* 0x010fe40000000037 */
[----:B------:R-:W-:Y:S02]  /*2720*/  FFMA R30, R67, R30, R54 ;  /* 0x0000001e431e7223 */ /* 0x000fe40000000036 */
[----:B-----5:R-:W-:-:S02]  /*2730*/  FFMA R12, R65, R12, R52 ;  /* 0x0000000c410c7223 */ /* 0x020fc40000000034 */
[----:B------:R-:W4:Y:S01]  /*2740*/  LDS.128 R52, [R78+0xa60] ;  /* 0x000a60004e347984 */ /* 0x000f220000000c00 */
[----:B------:R-:W-:Y:S02]  /*2750*/  FFMA R20, R20, R93, R28 ;  /* 0x0000005d14147223 */ /* 0x000fe4000000001c */
[----:B------:R-:W-:Y:S02]  /*2760*/  FFMA R16, R65, R16, R70 ;  /* 0x0000001041107223 */ /* 0x000fe40000000046 */
[----:B------:R-:W-:Y:S01]  /*2770*/  FFMA R28, R68, R11, R8 ;  /* 0x0000000b441c7223 */ /* 0x000fe20000000008 */
[----:B------:R-:W-:Y:S04]  /*2780*/  LDS R65, [R80.X4+0x1570] ;  /* 0x0015700050417984 */ /* 0x000fe80000004800 */
[----:B------:R-:W5:Y:S04]  /*2790*/  LDS.128 R8, [R78+0x70] ;  /* 0x000070004e087984 */ /* 0x000f680000000c00 */
[----:B------:R-:W4:Y:S01]  /*27a0*/  LDS R70, [R80.X4+0x1634] ;  /* 0x0016340050467984 */ /* 0x000f220000004800 */
[----:B------:R-:W-:-:S02]  /*27b0*/  FFMA R32, R66, R33, R32 ;  /* 0x0000002142207223 */ /* 0x000fc40000000020 */
[----:B------:R-:W-:Y:S02]  /*27c0*/  FFMA R36, R66, R37, R36 ;  /* 0x0000002542247223 */ /* 0x000fe40000000024 */
[C---:B------:R-:W-:Y:S02]  /*27d0*/  FFMA R32, R67.reuse, R34, R32 ;  /* 0x0000002243207223 */ /* 0x040fe40000000020 */
[----:B------:R-:W-:Y:S02]  /*27e0*/  FFMA R36, R67, R38, R36 ;  /* 0x0000002643247223 */ /* 0x000fe40000000024 */
[C---:B------:R-:W-:Y:S02]  /*27f0*/  FFMA R31, R68.reuse, R31, R30 ;  /* 0x0000001f441f7223 */ /* 0x040fe4000000001e */
[C---:B------:R-:W-:Y:S02]  /*2800*/  FFMA R35, R68.reuse, R35, R32 ;  /* 0x0000002344237223 */ /* 0x040fe40000000020 */
[----:B------:R-:W-:-:S02]  /*2810*/  FFMA R39, R68, R39, R36 ;  /* 0x0000002744277223 */ /* 0x000fc40000000024 */
[C---:B------:R-:W-:Y:S02]  /*2820*/  FFMA R12, R66.reuse, R13, R12 ;  /* 0x0000000d420c7223 */ /* 0x040fe4000000000c */
[----:B0-----:R-:W-:Y:S02]  /*2830*/  FFMA R24, R93, R24, R29 ;  /* 0x000000185d187223 */ /* 0x001fe4000000001d */
[----:B------:R-:W-:Y:S02]  /*2840*/  FFMA R12, R67, R14, R12 ;  /* 0x0000000e430c7223 */ /* 0x000fe4000000000c */
[----:B------:R-:W-:Y:S02]  /*2850*/  FFMA R16, R66, R17, R16 ;  /* 0x0000001142107223 */ /* 0x000fe40000000010 */
[C---:B------:R-:W-:Y:S02]  /*2860*/  FFMA R20, R64.reuse, R21, R20 ;  /* 0x0000001540147223 */ /* 0x040fe40000000014 */
[----:B------:R-:W-:-:S02]  /*2870*/  FFMA R24, R64, R25, R24 ;  /* 0x0000001940187223 */ /* 0x000fc40000000018 */
[C---:B-1----:R-:W-:Y:S02]  /*2880*/  FFMA R31, R93.reuse, R40, R31 ;  /* 0x000000285d1f7223 */ /* 0x042fe4000000001f */
[C---:B--2---:R-:W-:Y:S02]  /*2890*/  FFMA R35, R93.reuse, R44, R35 ;  /* 0x0000002c5d237223 */ /* 0x044fe40000000023 */
[----:B---3--:R-:W-:Y:S02]  /*28a0*/  FFMA R39, R93, R48, R39 ;  /* 0x000000305d277223 */ /* 0x008fe40000000027 */
[----:B------:R-:W-:Y:S02]  /*28b0*/  FFMA R16, R67, R18, R16 ;  /* 0x0000001243107223 */ /* 0x000fe40000000010 */
[----:B------:R-:W-:Y:S02]  /*28c0*/  FFMA R20, R69, R22, R20 ;  /* 0x0000001645147223 */ /* 0x000fe40000000014 */
[----:B------:R-:W-:-:S02]  /*28d0*/  FFMA R29, R68, R15, R12 ;  /* 0x0000000f441d7223 */ /* 0x000fc4000000000c */
[----:B------:R-:W-:Y:S01]  /*28e0*/  FFMA R24, R69, R26, R24 ;  /* 0x0000001a45187223 */ /* 0x000fe20000000018 */
[----:B------:R-:W0:Y:S01]  /*28f0*/  LDS.128 R12, [R78+0x870] ;  /* 0x000870004e0c7984 */ /* 0x000e220000000c00 */
[C---:B------:R-:W-:Y:S02]  /*2900*/  FFMA R31, R64.reuse, R41, R31 ;  /* 0x00000029401f7223 */ /* 0x040fe4000000001f */
[C---:B------:R-:W-:Y:S02]  /*2910*/  FFMA R35, R64.reuse, R45, R35 ;  /* 0x0000002d40237223 */ /* 0x040fe40000000023 */
[----:B------:R-:W-:Y:S02]  /*2920*/  FFMA R39, R64, R49, R39 ;  /* 0x0000003140277223 */ /* 0x000fe40000000027 */
[----:B------:R-:W-:Y:S02]  /*2930*/  FFMA R66, R71, R23, R20 ;  /* 0x0000001747427223 */ /* 0x000fe40000000014 */
[----:B----4-:R-:W-:Y:S01]  /*2940*/  FFMA R40, R93, R52, R28 ;  /* 0x000000345d287223 */ /* 0x010fe2000000001c */
[----:B------:R-:W-:Y:S01]  /*2950*/  LDS.128 R20, [R78+0x1870] ;  /* 0x001870004e147984 */ /* 0x000fe20000000c00 */
[----:B------:R-:W-:-:S02]  /*2960*/  FFMA R68, R68, R19, R16 ;  /* 0x0000001344447223 */ /* 0x000fc40000000010 */
[----:B------:R-:W-:Y:S01]  /*2970*/  FFMA R44, R71, R27, R24 ;  /* 0x0000001b472c7223 */ /* 0x000fe20000000018 */
[----:B------:R-:W1:Y:S01]  /*2980*/  LDS.128 R16, [R78+0x1070] ;  /* 0x001070004e107984 */ /* 0x000e620000000c00 */
[C---:B------:R-:W-:Y:S02]  /*2990*/  FFMA R42, R69.reuse, R42, R31 ;  /* 0x0000002a452a7223 */ /* 0x040fe4000000001f */
[C---:B------:R-:W-:Y:S01]  /*29a0*/  FFMA R46, R69.reuse, R46, R35 ;  /* 0x0000002e452e7223 */ /* 0x040fe20000000023 */
[----:B------:R-:W2:Y:S01]  /*29b0*/  LDS.128 R24, [R78+0x270] ;  /* 0x000270004e187984 */ /* 0x000ea20000000c00 */
[----:B------:R-:W-:Y:S02]  /*29c0*/  FFMA R50, R69, R50, R39 ;  /* 0x0000003245327223 */ /* 0x000fe40000000027 */
[----:B------:R-:W-:Y:S01]  /*29d0*/  FFMA R56, R93, R56, R29 ;  /* 0x000000385d387223 */ /* 0x000fe2000000001d */
[----:B------:R-:W-:Y:S01]  /*29e0*/  LDS.128 R32, [R78+0x1270] ;  /* 0x001270004e207984 */ /* 0x000fe20000000c00 */
[----:B------:R-:W-:-:S03]  /*29f0*/  FFMA R40, R64, R53, R40 ;  /* 0x0000003540287223 */ /* 0x000fc60000000028 */
[----:B------:R-:W3:Y:S01]  /*2a00*/  LDS.128 R28, [R78+0xa70] ;  /* 0x000a70004e1c7984 */ /* 0x000ee20000000c00 */
[----:B-----5:R-:W-:-:S03]  /*2a10*/  FFMA R8, R8, R65, R66 ;  /* 0x0000004108087223 */ /* 0x020fc60000000042 */
[----:B------:R-:W4:Y:S01]  /*2a20*/  LDS.128 R36, [R78+0x1a70] ;  /* 0x001a70004e247984 */ /* 0x000f220000000c00 */
[----:B------:R-:W-:Y:S02]  /*2a30*/  FFMA R40, R69, R54, R40 ;  /* 0x0000003645287223 */ /* 0x000fe40000000028 */
[----:B------:R-:W-:Y:S02]  /*2a40*/  FFMA R41, R70, R9, R8 ;  /* 0x0000000946297223 */ /* 0x000fe40000000008 */
[----:B------:R-:W5:Y:S01]  /*2a50*/  LDS R8, [R80.X4+0x17bc] ;  /* 0x0017bc0050087984 */ /* 0x000f620000004800 */
[C---:B------:R-:W-:Y:S02]  /*2a60*/  FFMA R45, R71.reuse, R43, R42 ;  /* 0x0000002b472d7223 */ /* 0x040fe4000000002a */
[----:B------:R-:W-:Y:S02]  /*2a70*/  FFMA R9, R71, R55, R40 ;  /* 0x0000003747097223 */ /* 0x000fe40000000028 */
[----:B------:R-:W-:-:S02]  /*2a80*/  FFMA R10, R91, R10, R41 ;  /* 0x0000000a5b0a7223 */ /* 0x000fc40000000029 */
[----:B------:R-:W5:Y:S01]  /*2a90*/  LDS.128 R40, [R78+0x80] ;  /* 0x000080004e287984 */ /* 0x000f620000000c00 */
[----:B------:R-:W-:Y:S02]  /*2aa0*/  FFMA R60, R93, R60, R68 ;  /* 0x0000003c5d3c7223 */ /* 0x000fe40000000044 */
[C---:B------:R-:W-:Y:S01]  /*2ab0*/  FFMA R56, R64.reuse, R57, R56 ;  /* 0x0000003940387223 */ /* 0x040fe20000000038 */
[----:B------:R-:W-:Y:S01]  /*2ac0*/  LDS R93, [R80.X4+0x1a08] ;  /* 0x001a0800505d7984 */ /* 0x000fe20000004800 */
[----:B------:R-:W-:Y:S02]  /*2ad0*/  FFMA R60, R64, R61, R60 ;  /* 0x0000003d403c7223 */ /* 0x000fe4000000003c */
[C---:B------:R-:W-:Y:S02]  /*2ae0*/  FFMA R56, R69.reuse, R58, R56 ;  /* 0x0000003a45387223 */ /* 0x040fe40000000038 */
[----:B------:R-:W-:Y:S02]  /*2af0*/  FFMA R60, R69, R62, R60 ;  /* 0x0000003e453c7223 */ /* 0x000fe4000000003c */
[----:B------:R-:W-:-:S02]  /*2b00*/  FFMA R46, R71, R47, R46 ;  /* 0x0000002f472e7223 */ /* 0x000fc4000000002e */
[C---:B------:R-:W-:Y:S02]  /*2b10*/  FFMA R52, R71.reuse, R51, R50 ;  /* 0x0000003347347223 */ /* 0x040fe40000000032 */
[C---:B------:R-:W-:Y:S01]  /*2b20*/  FFMA R59, R71.reuse, R59, R56 ;  /* 0x0000003b473b7223 */ /* 0x040fe20000000038 */
[----:B------:R-:W5:Y:S01]  /*2b30*/  LDS.128 R48, [R78+0x1080] ;  /* 0x001080004e307984 */ /* 0x000f620000000c00 */
[----:B------:R-:W-:Y:S02]  /*2b40*/  FFMA R63, R71, R63, R60 ;  /* 0x0000003f473f7223 */ /* 0x000fe4000000003c */
[C---:B0-----:R-:W-:Y:S02]  /*2b50*/  FFMA R12, R65.reuse, R12, R44 ;  /* 0x0000000c410c7223 */ /* 0x041fe4000000002c */
[C---:B-1----:R-:W-:Y:S02]  /*2b60*/  FFMA R16, R65.reuse, R16, R45 ;  /* 0x0000001041107223 */ /* 0x042fe4000000002d */
[----:B------:R-:W-:-:S02]  /*2b70*/  FFMA R20, R65, R20, R46 ;  /* 0x0000001441147223 */ /* 0x000fc4000000002e */
[C---:B--2---:R-:W-:Y:S01]  /*2b80*/  FFMA R24, R65.reuse, R24, R52 ;  /* 0x0000001841187223 */ /* 0x044fe20000000034 */
[----:B------:R-:W0:Y:S01]  /*2b90*/  LDS.128 R44, [R78+0x880] ;  /* 0x000880004e2c7984 */ /* 0x000e220000000c00 */
[C---:B---3--:R-:W-:Y:S02]  /*2ba0*/  FFMA R9, R65.reuse, R28, R9 ;  /* 0x0000001c41097223 */ /* 0x048fe40000000009 */
[C---:B------:R-:W-:Y:S01]  /*2bb0*/  FFMA R32, R65.reuse, R32, R59 ;  /* 0x0000002041207223 */ /* 0x040fe2000000003b */
[----:B------:R-:W1:Y:S01]  /*2bc0*/  LDS.128 R52, [R78+0x1880] ;  /* 0x001880004e347984 */ /* 0x000e620000000c00 */
[----:B----4-:R-:W-:-:S03]  /*2bd0*/  FFMA R36, R65, R36, R63 ;  /* 0x0000002441247223 */ /* 0x010fc6000000003f */
[----:B------:R-:W2:Y:S04]  /*2be0*/  LDS.128 R56, [R78+0x280] ;  /* 0x000280004e387984 */ /* 0x000ea80000000c00 */
[----:B------:R-:W3:Y:S04]  /*2bf0*/  LDS.128 R60, [R78+0xa80] ;  /* 0x000a80004e3c7984 */ /* 0x000ee80000000c00 */
[----:B------:R-:W4:Y:S01]  /*2c00*/  LDS.128 R64, [R78+0x1280] ;  /* 0x001280004e407984 */ /* 0x000f220000000c00 */
[C---:B------:R-:W-:Y:S02]  /*2c10*/  FFMA R12, R70.reuse, R13, R12 ;  /* 0x0000000d460c7223 */ /* 0x040fe4000000000c */
[----:B------:R-:W-:-:S02]  /*2c20*/  FFMA R16, R70, R17, R16 ;  /* 0x0000001146107223 */ /* 0x000fc40000000010 */
[C---:B------:R-:W-:Y:S02]  /*2c30*/  FFMA R20, R70.reuse, R21, R20 ;  /* 0x0000001546147223 */ /* 0x040fe40000000014 */
[C---:B------:R-:W-:Y:S02]  /*2c40*/  FFMA R25, R70.reuse, R25, R24 ;  /* 0x0000001946197223 */ /* 0x040fe40000000018 */
[C---:B------:R-:W-:Y:S02]  /*2c50*/  FFMA R9, R70.reuse, R29, R9 ;  /* 0x0000001d46097223 */ /* 0x040fe40000000009 */
[C---:B------:R-:W-:Y:S02]  /*2c60*/  FFMA R32, R70.reuse, R33, R32 ;  /* 0x0000002146207223 */ /* 0x040fe40000000020 */
[----:B------:R-:W-:Y:S02]  /*2c70*/  FFMA R36, R70, R37, R36 ;  /* 0x0000002546247223 */ /* 0x000fe40000000024 */
[----:B------:R-:W0:Y:S01]  /*2c80*/  LDS.128 R68, [R78+0x1a80] ;  /* 0x001a80004e447984 */ /* 0x000e220000000c00 */
[----:B-----5:R-:W-:-:S02]  /*2c90*/  FFMA R10, R8, R11, R10 ;  /* 0x0000000b080a7223 */ /* 0x020fc4000000000a */
[C---:B------:R-:W-:Y:S02]  /*2ca0*/  FFMA R22, R91.reuse, R22, R20 ;  /* 0x000000165b167223 */ /* 0x040fe40000000014 */
[----:B------:R-:W-:Y:S02]  /*2cb0*/  FFMA R20, R91, R38, R36 ;  /* 0x000000265b147223 */ /* 0x000fe40000000024 */
[----:B------:R-:W-:Y:S02]  /*2cc0*/  FFMA R10, R40, R95, R10 ;  /* 0x0000005f280a7223 */ /* 0x000fe4000000000a */
[----:B------:R-:W-:Y:S01]  /*2cd0*/  FFMA R20, R8, R39, R20 ;  /* 0x0000002708147223 */ /* 0x000fe20000000014 */
[----:B------:R-:W-:Y:S01]  /*2ce0*/  LDS R40, [R80.X4+0x1c54] ;  /* 0x001c540050287984 */ /* 0x000fe20000004800 */
[----:B------:R-:W-:-:S03]  /*2cf0*/  FFMA R10, R94, R41, R10 ;  /* 0x000000295e0a7223 */ /* 0x000fc6000000000a */
[----:B------:R-:W-:Y:S04]  /*2d00*/  LDS R41, [R80.X4+0x1b90] ;  /* 0x001b900050297984 */ /* 0x000fe80000004800 */
[----:B------:R-:W5:Y:S01]  /*2d10*/  LDS.128 R36, [R78+0x90] ;  /* 0x000090004e247984 */ /* 0x000f620000000c00 */
[C---:B------:R-:W-:Y:S02]  /*2d20*/  FFMA R18, R91.reuse, R18, R16 ;  /* 0x000000125b127223 */ /* 0x040fe40000000010 */
[C---:B------:R-:W-:Y:S02]  /*2d30*/  FFMA R14, R91.reuse, R14, R12 ;  /* 0x0000000e5b0e7223 */ /* 0x040fe4000000000c */
[C---:B------:R-:W-:Y:S02]  /*2d40*/  FFMA R25, R91.reuse, R26, R25 ;  /* 0x0000001a5b197223 */ /* 0x040fe40000000019 */
[----:B------:R-:W-:-:S02]  /*2d50*/  FFMA R9, R91, R30, R9 ;  /* 0x0000001e5b097223 */ /* 0x000fc40000000009 */
[----:B------:R-:W-:Y:S02]  /*2d60*/  FFMA R32, R91, R34, R32 ;  /* 0x000000225b207223 */ /* 0x000fe40000000020 */
[C---:B------:R-:W-:Y:S01]  /*2d70*/  FFMA R18, R8.reuse, R19, R18 ;  /* 0x0000001308127223 */ /* 0x040fe20000000012 */
[----:B------:R-:W-:Y:S01]  /*2d80*/  LDS R91, [R80.X4+0x1d18] ;  /* 0x001d1800505b7984 */ /* 0x000fe20000004800 */
[C---:B------:R-:W-:Y:S02]  /*2d90*/  FFMA R14, R8.reuse, R15, R14 ;  /* 0x0000000f080e7223 */ /* 0x040fe4000000000e */
[C---:B------:R-:W-:Y:S02]  /*2da0*/  FFMA R22, R8.reuse, R23, R22 ;  /* 0x0000001708167223 */ /* 0x040fe40000000016 */
[C---:B------:R-:W-:Y:S02]  /*2db0*/  FFMA R27, R8.reuse, R27, R25 ;  /* 0x0000001b081b7223 */ /* 0x040fe40000000019 */
[----:B------:R-:W-:-:S02]  /*2dc0*/  FFMA R31, R8, R31, R9 ;  /* 0x0000001f081f7223 */ /* 0x000fc40000000009 */
[----:B------:R-:W-:Y:S02]  /*2dd0*/  FFMA R35, R8, R35, R32 ;  /* 0x0000002308237223 */ /* 0x000fe40000000020 */
[C---:B------:R-:W-:Y:S02]  /*2de0*/  FFMA R18, R95.reuse, R48, R18 ;  /* 0x000000305f127223 */ /* 0x040fe40000000012 */
[C---:B0-----:R-:W-:Y:S02]  /*2df0*/  FFMA R14, R95.reuse, R44, R14 ;  /* 0x0000002c5f0e7223 */ /* 0x041fe4000000000e */
[----:B------:R-:W-:Y:S02]  /*2e00*/  FFMA R18, R94, R49, R18 ;  /* 0x000000315e127223 */ /* 0x000fe40000000012 */
[C---:B-1----:R-:W-:Y:S02]  /*2e10*/  FFMA R22, R95.reuse, R52, R22 ;  /* 0x000000345f167223 */ /* 0x042fe40000000016 */
[----:B--2---:R-:W-:-:S02]  /*2e20*/  FFMA R27, R95, R56, R27 ;  /* 0x000000385f1b7223 */ /* 0x004fc4000000001b */
[C---:B---3--:R-:W-:Y:S02]  /*2e30*/  FFMA R31, R95.reuse, R60, R31 ;  /* 0x0000003c5f1f7223 */ /* 0x048fe4000000001f */
[----:B----4-:R-:W-:Y:S02]  /*2e40*/  FFMA R35, R95, R64, R35 ;  /* 0x000000405f237223 */ /* 0x010fe40000000023 */
[C---:B------:R-:W-:Y:S02]  /*2e50*/  FFMA R42, R93.reuse, R42, R10 ;  /* 0x0000002a5d2a7223 */ /* 0x040fe4000000000a */
[----:B------:R-:W0:Y:S01]  /*2e60*/  LDS.128 R8, [R78+0x890] ;  /* 0x000890004e087984 */ /* 0x000e220000000c00 */
[C---:B------:R-:W-:Y:S02]  /*2e70*/  FFMA R45, R94.reuse, R45, R14 ;  /* 0x0000002d5e2d7223 */ /* 0x040fe4000000000e */
[----:B------:R-:W-:Y:S01]  /*2e80*/  FFMA R50, R93, R50, R18 ;  /* 0x000000325d327223 */ /* 0x000fe20000000012 */
[----:B------:R-:W1:Y:S01]  /*2e90*/  LDS.128 R12, [R78+0x1090] ;  /* 0x001090004e0c7984 */ /* 0x000e620000000c00 */
[----:B------:R-:W-:-:S02]  /*2ea0*/  FFMA R53, R94, R53, R22 ;  /* 0x000000355e357223 */ /* 0x000fc40000000016 */
[C---:B------:R-:W-:Y:S01]  /*2eb0*/  FFMA R57, R94.reuse, R57, R27 ;  /* 0x000000395e397223 */ /* 0x040fe2000000001b */
[----:B------:R-:W2:Y:S01]  /*2ec0*/  LDS.128 R16, [R78+0x1890] ;  /* 0x001890004e107984 */ /* 0x000ea20000000c00 */
[C---:B------:R-:W-:Y:S02]  /*2ed0*/  FFMA R61, R94.reuse, R61, R31 ;  /* 0x0000003d5e3d7223 */ /* 0x040fe4000000001f */
[----:B------:R-:W-:Y:S01]  /*2ee0*/  FFMA R65, R94, R65, R35 ;  /* 0x000000415e417223 */ /* 0x000fe20000000023 */
[----:B------:R-:W-:Y:S01]  /*2ef0*/  LDS.128 R24, [R78+0xa90] ;  /* 0x000a90004e187984 */ /* 0x000fe20000000c00 */
[----:B------:R-:W-:-:S03]  /*2f00*/  FFMA R68, R95, R68, R20 ;  /* 0x000000445f447223 */ /* 0x000fc60000000014 */
[----:B------:R-:W3:Y:S04]  /*2f10*/  LDS.128 R20, [R78+0x290] ;  /* 0x000290004e147984 */ /* 0x000ee80000000c00 */
[----:B------:R-:W4:Y:S04]  /*2f20*/  LDS.128 R28, [R78+0x1290] ;  /* 0x001290004e1c7984 */ /* 0x000f280000000c00 */
[----:B------:R-:W1:Y:S01]  /*2f30*/  LDS.128 R32, [R78+0x1a90] ;  /* 0x001a90004e207984 */ /* 0x000e620000000c00 */
[----:B------:R-:W-:Y:S02]  /*2f40*/  FFMA R68, R94, R69, R68 ;  /* 0x000000455e447223 */ /* 0x000fe40000000044 */
[----:B------:R-:W-:Y:S01]  /*2f50*/  FFMA R42, R96, R43, R42 ;  /* 0x0000002b602a7223 */ /* 0x000fe2000000002a */
[----:B------:R-:W-:Y:S01]  /*2f60*/  LDS R95, [R80.X4+0x21b0] ;  /* 0x0021b000505f7984 */ /* 0x000fe20000004800 */
[----:B------:R-:W-:-:S02]  /*2f70*/  FFMA R46, R93, R46, R45 ;  /* 0x0000002e5d2e7223 */ /* 0x000fc4000000002d */
[C---:B------:R-:W-:Y:S01]  /*2f80*/  FFMA R53, R93.reuse, R54, R53 ;  /* 0x000000365d357223 */ /* 0x040fe20000000035 */
[----:B------:R-:W-:Y:S01]  /*2f90*/  LDS R94, [R80.X4+0x2894] ;  /* 0x00289400505e7984 */ /* 0x000fe20000004800 */
[C---:B------:R-:W-:Y:S02]  /*2fa0*/  FFMA R57, R93.reuse, R58, R57 ;  /* 0x0000003a5d397223 */ /* 0x040fe40000000039 */
[C---:B------:R-:W-:Y:S02]  /*2fb0*/  FFMA R61, R93.reuse, R62, R61 ;  /* 0x0000003e5d3d7223 */ /* 0x040fe4000000003d */
[C---:B------:R-:W-:Y:S02]  /*2fc0*/  FFMA R65, R93.reuse, R66, R65 ;  /* 0x000000425d417223 */ /* 0x040fe40000000041 */
[----:B------:R-:W-:Y:S02]  /*2fd0*/  FFMA R68, R93, R70, R68 ;  /* 0x000000465d447223 */ /* 0x000fe40000000044 */
[----:B-----5:R-:W-:Y:S01]  /*2fe0*/  FFMA R43, R36, R41, R42 ;  /* 0x00000029242b7223 */ /* 0x020fe2000000002a */
[----:B------:R-:W-:Y:S01]  /*2ff0*/  LDS R93, [R80.X4+0x2028] ;  /* 0x00202800505d7984 */ /* 0x000fe20000004800 */
[----:B------:R-:W-:-:S03]  /*3000*/  FFMA R46, R96, R47, R46 ;  /* 0x0000002f602e7223 */ /* 0x000fc6000000002e */
[----:B------:R-:W5:Y:S01]  /*3010*/  LDS R36, [R80.X4+0x1ddc] ;  /* 0x001ddc0050247984 */ /* 0x000f620000004800 */
[C---:B------:R-:W-:Y:S02]  /*3020*/  FFMA R50, R96.reuse, R51, R50 ;  /* 0x0000003360327223 */ /* 0x040fe40000000032 */
[C---:B------:R-:W-:Y:S02]  /*3030*/  FFMA R55, R96.reuse, R55, R53 ;  /* 0x0000003760377223 */ /* 0x040fe40000000035 */
[C---:B------:R-:W-:Y:S02]  /*3040*/  FFMA R59, R96.reuse, R59, R57 ;  /* 0x0000003b603b7223 */ /* 0x040fe40000000039 */
[C---:B------:R-:W-:Y:S02]  /*3050*/  FFMA R63, R96.reuse, R63, R61 ;  /* 0x0000003f603f7223 */ /* 0x040fe4000000003d */
[C---:B------:R-:W-:Y:S02]  /*3060*/  FFMA R42, R96.reuse, R67, R65 ;  /* 0x00000043602a7223 */ /* 0x040fe40000000041 */
[----:B------:R-:W-:Y:S01]  /*3070*/  FFMA R96, R96, R71, R68 ;  /* 0x0000004760607223 */ /* 0x000fe20000000044 */
[----:B------:R-:W-:Y:S04]  /*3080*/  LDS.128 R64, [R78+0x8a0] ;  /* 0x0008a0004e407984 */ /* 0x000fe80000000c00 */
[----:B------:R-:W5:Y:S01]  /*3090*/  LDS.128 R68, [R78+0xa0] ;  /* 0x0000a0004e447984 */ /* 0x000f620000000c00 */
[----:B0-----:R-:W-:-:S03]  /*30a0*/  FFMA R8, R41, R8, R46 ;  /* 0x0000000829087223 */ /* 0x001fc6000000002e */
[----:B------:R-:W0:Y:S01]  /*30b0*/  LDS.128 R44, [R78+0x10a0] ;  /* 0x0010a0004e2c7984 */ /* 0x000e220000000c00 */
[C---:B-1----:R-:W-:Y:S02]  /*30c0*/  FFMA R12, R41.reuse, R12, R50 ;  /* 0x0000000c290c7223 */ /* 0x042fe40000000032 */
[C---:B--2---:R-:W-:Y:S01]  /*30d0*/  FFMA R16, R41.reuse, R16, R55 ;  /* 0x0000001029107223 */ /* 0x044fe20000000037 */
[----:B------:R-:W-:Y:S01]  /*30e0*/  LDS.128 R48, [R78+0x18a0] ;  /* 0x0018a0004e307984 */ /* 0x000fe20000000c00 */
[C---:B---3--:R-:W-:Y:S02]  /*30f0*/  FFMA R20, R41.reuse, R20, R59 ;  /* 0x0000001429147223 */ /* 0x048fe4000000003b */
[C---:B------:R-:W-:Y:S01]  /*3100*/  FFMA R24, R41.reuse, R24, R63 ;  /* 0x0000001829187223 */ /* 0x040fe2000000003f */
[----:B------:R-:W-:Y:S01]  /*3110*/  LDS.128 R52, [R78+0x2a0] ;  /* 0x0002a0004e347984 */ /* 0x000fe20000000c00 */
[C---:B----4-:R-:W-:Y:S02]  /*3120*/  FFMA R28, R41.reuse, R28, R42 ;  /* 0x0000001c291c7223 */ /* 0x050fe4000000002a */
[----:B------:R-:W-:Y:S01]  /*3130*/  FFMA R32, R41, R32, R96 ;  /* 0x0000002029207223 */ /* 0x000fe20000000060 */
[----:B------:R-:W-:Y:S01]  /*3140*/  LDS.128 R56, [R78+0xaa0] ;  /* 0x000aa0004e387984 */ /* 0x000fe20000000c00 */
[----:B------:R-:W-:-:S02]  /*3150*/  FFMA R37, R40, R37, R43 ;  /* 0x0000002528257223 */ /* 0x000fc4000000002b */
[C---:B------:R-:W-:Y:S01]  /*3160*/  FFMA R9, R40.reuse, R9, R8 ;  /* 0x0000000928097223 */ /* 0x040fe20000000008 */
[----:B------:R-:W-:Y:S01]  /*3170*/  LDS.128 R60, [R78+0x12a0] ;  /* 0x0012a0004e3c7984 */ /* 0x000fe20000000c00 */
[C---:B------:R-:W-:Y:S02]  /*3180*/  FFMA R12, R40.reuse, R13, R12 ;  /* 0x0000000d280c7223 */ /* 0x040fe4000000000c */
[C---:B------:R-:W-:Y:S01]  /*3190*/  FFMA R17, R40.reuse, R17, R16 ;  /* 0x0000001128117223 */ /* 0x040fe20000000010 */
[----:B------:R-:W1:Y:S01]  /*31a0*/  LDS R8, [R80.X4+0x1f64] ;  /* 0x001f640050087984 */ /* 0x000e620000004800 */
[C---:B------:R-:W-:Y:S02]  /*31b0*/  FFMA R21, R40.reuse, R21, R20 ;  /* 0x0000001528157223 */ /* 0x040fe40000000014 */
[C---:B------:R-:W-:Y:S01]  /*31c0*/  FFMA R24, R40.reuse, R25, R24 ;  /* 0x0000001928187223 */ /* 0x040fe20000000018 */
[----:B------:R-:W-:Y:S01]  /*31d0*/  LDS R96, [R80.X4+0x2584] ;  /* 0x0025840050607984 */ /* 0x000fe20000004800 */
[----:B------:R-:W-:-:S02]  /*31e0*/  FFMA R28, R40, R29, R28 ;  /* 0x0000001d281c7223 */ /* 0x000fc4000000001c */
[----:B------:R-:W-:Y:S02]  /*31f0*/  FFMA R32, R40, R33, R32 ;  /* 0x0000002128207223 */ /* 0x000fe40000000020 */
[----:B------:R-:W2:Y:S01]  /*3200*/  LDS.128 R40, [R78+0x1aa0] ;  /* 0x001aa0004e287984 */ /* 0x000ea20000000c00 */
[----:B------:R-:W-:-:S04]  /*3210*/  FFMA R38, R91, R38, R37 ;  /* 0x000000265b267223 */ /* 0x000fc80000000025 */
[----:B-----5:R-:W-:Y:S02]  /*3220*/  FFMA R38, R36, R39, R38 ;  /* 0x0000002724267223 */ /* 0x020fe40000000026 */
[C---:B------:R-:W-:Y:S02]  /*3230*/  FFMA R10, R91.reuse, R10, R9 ;  /* 0x0000000a5b0a7223 */ /* 0x040fe40000000009 */
[----:B------:R-:W-:Y:S02]  /*3240*/  FFMA R9, R91, R26, R24 ;  /* 0x0000001a5b097223 */ /* 0x000fe40000000018 */
[----:B------:R-:W-:Y:S02]  /*3250*/  FFMA R38, R68, R97, R38 ;  /* 0x0000006144267223 */ /* 0x000fe40000000026 */
[----:B------:R-:W3:Y:S01]  /*3260*/  LDS R68, [R80.X4+0x20ec] ;  /* 0x0020ec0050447984 */ /* 0x000ee20000004800 */
[----:B------:R-:W-:-:S03]  /*3270*/  FFMA R9, R36, R27, R9 ;  /* 0x0000001b24097223 */ /* 0x000fc60000000009 */
[----:B------:R-:W4:Y:S01]  /*3280*/  LDS.128 R24, [R78+0xb0] ;  /* 0x0000b0004e187984 */ /* 0x000f220000000c00 */
[C---:B------:R-:W-:Y:S02]  /*3290*/  FFMA R14, R91.reuse, R14, R12 ;  /* 0x0000000e5b0e7223 */ /* 0x040fe4000000000c */
[C---:B------:R-:W-:Y:S02]  /*32a0*/  FFMA R28, R91.reuse, R30, R28 ;  /* 0x0000001e5b1c7223 */ /* 0x040fe4000000001c */
[----:B------:R-:W-:Y:S02]  /*32b0*/  FFMA R14, R36, R15, R14 ;  /* 0x0000000f240e7223 */ /* 0x000fe4000000000e */
[C---:B------:R-:W-:Y:S02]  /*32c0*/  FFMA R17, R91.reuse, R18, R17 ;  /* 0x000000125b117223 */ /* 0x040fe40000000011 */
[C---:B------:R-:W-:Y:S02]  /*32d0*/  FFMA R21, R91.reuse, R22, R21 ;  /* 0x000000165b157223 */ /* 0x040fe40000000015 */
[----:B------:R-:W-:-:S02]  /*32e0*/  FFMA R32, R91, R34, R32 ;  /* 0x000000225b207223 */ /* 0x000fc40000000020 */
[----:B------:R-:W-:Y:S01]  /*32f0*/  FFMA R12, R36, R11, R10 ;  /* 0x0000000b240c7223 */ /* 0x000fe2000000000a */
[----:B------:R-:W-:Y:S01]  /*3300*/  LDS R91, [R80.X4+0x2338] ;  /* 0x00233800505b7984 */ /* 0x000fe20000004800 */
[----:B0-----:R-:W-:-:S03]  /*3310*/  FFMA R14, R97, R44, R14 ;  /* 0x0000002c610e7223 */ /* 0x001fc6000000000e */
[----:B------:R-:W0:Y:S01]  /*3320*/  LDS R44, [R80.X4+0x2274] ;  /* 0x00227400502c7984 */ /* 0x000e220000004800 */
[C---:B------:R-:W-:Y:S02]  /*3330*/  FFMA R10, R36.reuse, R31, R28 ;  /* 0x0000001f240a7223 */ /* 0x040fe4000000001c */
[C---:B------:R-:W-:Y:S01]  /*3340*/  FFMA R19, R36.reuse, R19, R17 ;  /* 0x0000001324137223 */ /* 0x040fe20000000011 */
[----:B------:R-:W5:Y:S01]  /*3350*/  LDS.128 R28, [R78+0x8b0] ;  /* 0x0008b0004e1c7984 */ /* 0x000f620000000c00 */
[C---:B------:R-:W-:Y:S02]  /*3360*/  FFMA R23, R36.reuse, R23, R21 ;  /* 0x0000001724177223 */ /* 0x040fe40000000015 */
[----:B------:R-:W-:Y:S02]  /*3370*/  FFMA R11, R36, R35, R32 ;  /* 0x00000023240b7223 */ /* 0x000fe40000000020 */
[----:B------:R-:W-:Y:S01]  /*3380*/  FFMA R12, R97, R64, R12 ;  /* 0x00000040610c7223 */ /* 0x000fe2000000000c */
[----:B------:R-:W0:Y:S01]  /*3390*/  LDS.128 R32, [R78+0x10b0] ;  /* 0x0010b0004e207984 */ /* 0x000e220000000c00 */
[----:B-1----:R-:W-:-:S02]  /*33a0*/  FFMA R38, R8, R69, R38 ;  /* 0x0000004508267223 */ /* 0x002fc40000000026 */
[C---:B------:R-:W-:Y:S02]  /*33b0*/  FFMA R12, R8.reuse, R65, R12 ;  /* 0x00000041080c7223 */ /* 0x040fe4000000000c */
[----:B------:R-:W-:Y:S02]  /*33c0*/  FFMA R14, R8, R45, R14 ;  /* 0x0000002d080e7223 */ /* 0x000fe4000000000e */
[C---:B------:R-:W-:Y:S02]  /*33d0*/  FFMA R19, R97.reuse, R48, R19 ;  /* 0x0000003061137223 */ /* 0x040fe40000000013 */
[C---:B------:R-:W-:Y:S02]  /*33e0*/  FFMA R23, R97.reuse, R52, R23 ;  /* 0x0000003461177223 */ /* 0x040fe40000000017 */
[C---:B------:R-:W-:Y:S02]  /*33f0*/  FFMA R9, R97.reuse, R56, R9 ;  /* 0x0000003861097223 */ /* 0x040fe40000000009 */
[----:B------:R-:W-:-:S02]  /*3400*/  FFMA R10, R97, R60, R10 ;  /* 0x0000003c610a7223 */ /* 0x000fc4000000000a */
[----:B--2---:R-:W-:Y:S02]  /*3410*/  FFMA R11, R97, R40, R11 ;  /* 0x00000028610b7223 */ /* 0x004fe4000000000b */
[C---:B------:R-:W-:Y:S01]  /*3420*/  FFMA R70, R93.reuse, R70, R38 ;  /* 0x000000465d467223 */ /* 0x040fe20000000026 */
[----:B------:R-:W-:Y:S01]  /*3430*/  LDS R97, [R80.X4+0x24c0] ;  /* 0x0024c00050617984 */ /* 0x000fe20000004800 */
[C---:B------:R-:W-:Y:S02]  /*3440*/  FFMA R66, R93.reuse, R66, R12 ;  /* 0x000000425d427223 */ /* 0x040fe4000000000c */
[----:B------:R-:W-:Y:S01]  /*3450*/  FFMA R46, R93, R46, R14 ;  /* 0x0000002e5d2e7223 */ /* 0x000fe2000000000e */
[----:B------:R-:W1:Y:S01]  /*3460*/  LDS.128 R36, [R78+0x18b0] ;  /* 0x0018b0004e247984 */ /* 0x000e620000000c00 */
[C---:B------:R-:W-:Y:S02]  /*3470*/  FFMA R49, R8.reuse, R49, R19 ;  /* 0x0000003108317223 */ /* 0x040fe40000000013 */
[C---:B------:R-:W-:Y:S01]  /*3480*/  FFMA R53, R8.reuse, R53, R23 ;  /* 0x0000003508357223 */ /* 0x040fe20000000017 */
[----:B------:R-:W-:Y:S01]  /*3490*/  LDS.128 R12, [R78+0xab0] ;  /* 0x000ab0004e0c7984 */ /* 0x000fe20000000c00 */
[----:B------:R-:W-:-:S02]  /*34a0*/  FFMA R57, R8, R57, R9 ;  /* 0x0000003908397223 */ /* 0x000fc40000000009 */
[C---:B------:R-:W-:Y:S01]  /*34b0*/  FFMA R61, R8.reuse, R61, R10 ;  /* 0x0000003d083d7223 */ /* 0x040fe2000000000a */
[----:B------:R-:W-:Y:S01]  /*34c0*/  LDS.128 R16, [R78+0x12b0] ;  /* 0x0012b0004e107984 */ /* 0x000fe20000000c00 */
[----:B------:R-:W-:-:S03]  /*34d0*/  FFMA R41, R8, R41, R11 ;  /* 0x0000002908297223 */ /* 0x000fc6000000000b */
[----:B------:R-:W2:Y:S04]  /*34e0*/  LDS.128 R8, [R78+0x2b0] ;  /* 0x0002b0004e087984 */ /* 0x000ea80000000c00 */
[----:B------:R-:W1:Y:S01]  /*34f0*/  LDS.128 R20, [R78+0x1ab0] ;  /* 0x001ab0004e147984 */ /* 0x000e620000000c00 */
[----:B---3--:R-:W-:Y:S02]  /*3500*/  FFMA R70, R68, R71, R70 ;  /* 0x0000004744467223 */ /* 0x008fe40000000046 */
[----:B------:R-:W-:Y:S02]  /*3510*/  FFMA R40, R93, R58, R57 ;  /* 0x0000003a5d287223 */ /* 0x000fe40000000039 */
[----:B----4-:R-:W-:Y:S02]  /*3520*/  FFMA R70, R24, R95, R70 ;  /* 0x0000005f18467223 */ /* 0x010fe40000000046 */
[----:B------:R-:W3:Y:S01]  /*3530*/  LDS R24, [R80.X4+0x23fc] ;  /* 0x0023fc0050187984 */ /* 0x000ee20000004800 */
[----:B------:R-:W-:-:S03]  /*3540*/  FFMA R40, R68, R59, R40 ;  /* 0x0000003b44287223 */ /* 0x000fc60000000028 */
[----:B------:R-:W4:Y:S01]  /*3550*/  LDS.128 R56, [R78+0xc0] ;  /* 0x0000c0004e387984 */ /* 0x000f220000000c00 */
[C---:B------:R-:W-:Y:S02]  /*3560*/  FFMA R49, R93.reuse, R50, R49 ;  /* 0x000000325d317223 */ /* 0x040fe40000000031 */
[C---:B------:R-:W-:Y:S02]  /*3570*/  FFMA R53, R93.reuse, R54, R53 ;  /* 0x000000365d357223 */ /* 0x040fe40000000035 */
[C---:B------:R-:W-:Y:S02]  /*3580*/  FFMA R61, R93.reuse, R62, R61 ;  /* 0x0000003e5d3d7223 */ /* 0x040fe4000000003d */
[----:B------:R-:W-:Y:S02]  /*3590*/  FFMA R42, R93, R42, R41 ;  /* 0x0000002a5d2a7223 */ /* 0x000fe40000000029 */
[C---:B------:R-:W-:Y:S01]  /*35a0*/  FFMA R66, R68.reuse, R67, R66 ;  /* 0x0000004344427223 */ /* 0x040fe20000000042 */
[----:B------:R-:W-:Y:S01]  /*35b0*/  LDS R93, [R80.X4+0x2648] ;  /* 0x00264800505d7984 */ /* 0x000fe20000004800 */
[----:B------:R-:W-:-:S02]  /*35c0*/  FFMA R46, R68, R47, R46 ;  /* 0x0000002f442e7223 */ /* 0x000fc4000000002e */
[C---:B------:R-:W-:Y:S02]  /*35d0*/  FFMA R49, R68.reuse, R51, R49 ;  /* 0x0000003344317223 */ /* 0x040fe40000000031 */
[C---:B------:R-:W-:Y:S02]  /*35e0*/  FFMA R55, R68.reuse, R55, R53 ;  /* 0x0000003744377223 */ /* 0x040fe40000000035 */
[----:B------:R-:W-:Y:S02]  /*35f0*/  FFMA R41, R68, R63, R61 ;  /* 0x0000003f44297223 */ /* 0x000fe4000000003d */
[----:B0-----:R-:W-:Y:S01]  /*3600*/  FFMA R25, R44, R25, R70 ;  /* 0x000000192c197223 */ /* 0x001fe20000000046 */
[----:B------:R-:W-:Y:S01]  /*3610*/  LDS.128 R60, [R78+0x8c0] ;  /* 0x0008c0004e3c7984 */ /* 0x000fe20000000c00 */
[----:B------:R-:W-:-:S03]  /*3620*/  FFMA R42, R68, R43, R42 ;  /* 0x0000002b442a7223 */ /* 0x000fc6000000002a */
[----:B------:R-:W0:Y:S01]  /*3630*/  LDS.128 R68, [R78+0x18c0] ;  /* 0x0018c0004e447984 */ /* 0x000e220000000c00 */
[----:B-----5:R-:W-:-:S03]  /*3640*/  FFMA R28, R95, R28, R66 ;  /* 0x0000001c5f1c7223 */ /* 0x020fc60000000042 */
[----:B------:R-:W5:Y:S01]  /*3650*/  LDS.128 R64, [R78+0x10c0] ;  /* 0x0010c0004e407984 */ /* 0x000f620000000c00 */
[C---:B------:R-:W-:Y:S02]  /*3660*/  FFMA R32, R95.reuse, R32, R46 ;  /* 0x000000205f207223 */ /* 0x040fe4000000002e */
[C---:B-1----:R-:W-:Y:S02]  /*3670*/  FFMA R36, R95.reuse, R36, R49 ;  /* 0x000000245f247223 */ /* 0x042fe40000000031 */
[C---:B--2---:R-:W-:Y:S01]  /*3680*/  FFMA R8, R95.reuse, R8, R55 ;  /* 0x000000085f087223 */ /* 0x044fe20000000037 */
[----:B------:R-:W-:Y:S01]  /*3690*/  LDS.128 R48, [R78+0x12c0] ;  /* 0x0012c0004e307984 */ /* 0x000fe20000000c00 */
[C---:B------:R-:W-:Y:S02]  /*36a0*/  FFMA R12, R95.reuse, R12, R40 ;  /* 0x0000000c5f0c7223 */ /* 0x040fe40000000028 */
[C---:B------:R-:W-:Y:S01]  /*36b0*/  FFMA R16, R95.reuse, R16, R41 ;  /* 0x000000105f107223 */ /* 0x040fe20000000029 */
[----:B------:R-:W-:Y:S01]  /*36c0*/  LDS.128 R52, [R78+0x1ac0] ;  /* 0x001ac0004e347984 */ /* 0x000fe20000000c00 */
[----:B------:R-:W-:-:S02]  /*36d0*/  FFMA R20, R95, R20, R42 ;  /* 0x000000145f147223 */ /* 0x000fc4000000002a */
[C---:B------:R-:W-:Y:S01]  /*36e0*/  FFMA R28, R44.reuse, R29, R28 ;  /* 0x0000001d2c1c7223 */ /* 0x040fe2000000001c */
[----:B------:R-:W1:Y:S01]  /*36f0*/  LDS.128 R40, [R78+0x2c0] ;  /* 0x0002c0004e287984 */ /* 0x000e620000000c00 */
[C---:B------:R-:W-:Y:S02]  /*3700*/  FFMA R32, R44.reuse, R33, R32 ;  /* 0x000000212c207223 */ /* 0x040fe40000000020 */
[C---:B------:R-:W-:Y:S01]  /*3710*/  FFMA R37, R44.reuse, R37, R36 ;  /* 0x000000252c257223 */ /* 0x040fe20000000024 */
[----:B------:R-:W-:Y:S01]  /*3720*/  LDS R95, [R80.X4+0x27d0] ;  /* 0x0027d000505f7984 */ /* 0x000fe20000004800 */
[C---:B------:R-:W-:Y:S02]  /*3730*/  FFMA R8, R44.reuse, R9, R8 ;  /* 0x000000092c087223 */ /* 0x040fe40000000008 */
[C---:B------:R-:W-:Y:S02]  /*3740*/  FFMA R12, R44.reuse, R13, R12 ;  /* 0x0000000d2c0c7223 */ /* 0x040fe4000000000c */
[----:B------:R-:W-:-:S02]  /*3750*/  FFMA R16, R44, R17, R16 ;  /* 0x000000112c107223 */ /* 0x000fc40000000010 */
[----:B------:R-:W-:Y:S02]  /*3760*/  FFMA R20, R44, R21, R20 ;  /* 0x000000152c147223 */ /* 0x000fe40000000014 */
[----:B------:R-:W2:Y:S01]  /*3770*/  LDS.128 R44, [R78+0xac0] ;  /* 0x000ac0004e2c7984 */ /* 0x000ea20000000c00 */
[----:B------:R-:W-:-:S04]  /*3780*/  FFMA R26, R91, R26, R25 ;  /* 0x0000001a5b1a7223 */ /* 0x000fc80000000019 */
[----:B---3--:R-:W-:Y:S02]  /*3790*/  FFMA R26, R24, R27, R26 ;  /* 0x0000001b181a7223 */ /* 0x008fe4000000001a */
[C---:B------:R-:W-:Y:S02]  /*37a0*/  FFMA R30, R91.reuse, R30, R28 ;  /* 0x0000001e5b1e7223 */ /* 0x040fe4000000001c */
[----:B----4-:R-:W-:Y:S02]  /*37b0*/  FFMA R26, R56, R97, R26 ;  /* 0x00000061381a7223 */ /* 0x010fe4000000001a */
[C---:B------:R-:W-:Y:S01]  /*37c0*/  FFMA R34, R91.reuse, R34, R32 ;  /* 0x000000225b227223 */ /* 0x040fe20000000020 */
[----:B------:R-:W3:Y:S01]  /*37d0*/  LDS R56, [R80.X4+0x270c] ;  /* 0x00270c0050387984 */ /* 0x000ee20000004800 */
[C---:B------:R-:W-:Y:S02]  /*37e0*/  FFMA R37, R91.reuse, R38, R37 ;  /* 0x000000265b257223 */ /* 0x040fe40000000025 */
[----:B------:R-:W-:-:S02]  /*37f0*/  FFMA R8, R91, R10, R8 ;  /* 0x0000000a5b087223 */ /* 0x000fc40000000008 */
[C---:B------:R-:W-:Y:S02]  /*3800*/  FFMA R12, R91.reuse, R14, R12 ;  /* 0x0000000e5b0c7223 */ /* 0x040fe4000000000c */
[C---:B------:R-:W-:Y:S02]  /*3810*/  FFMA R16, R91.reuse, R18, R16 ;  /* 0x000000125b107223 */ /* 0x040fe40000000010 */
[----:B------:R-:W-:Y:S02]  /*3820*/  FFMA R20, R91, R22, R20 ;  /* 0x000000165b147223 */ /* 0x000fe40000000014 */
[C---:B------:R-:W-:Y:S01]  /*3830*/  FFMA R30, R24.reuse, R31, R30 ;  /* 0x0000001f181e7223 */ /* 0x040fe2000000001e */
[----:B------:R-:W-:Y:S01]  /*3840*/  LDS R91, [R80.X4+0x2958] ;  /* 0x00295800505b7984 */ /* 0x000fe20000004800 */
[C---:B------:R-:W-:Y:S02]  /*3850*/  FFMA R34, R24.reuse, R35, R34 ;  /* 0x0000002318227223 */ /* 0x040fe40000000022 */
[----:B------:R-:W-:-:S02]  /*3860*/  FFMA R37, R24, R39, R37 ;  /* 0x0000002718257223 */ /* 0x000fc40000000025 */
[C---:B------:R-:W-:Y:S02]  /*3870*/  FFMA R11, R24.reuse, R11, R8 ;  /* 0x0000000b180b7223 */ /* 0x040fe40000000008 */
[C---:B------:R-:W-:Y:S02]  /*3880*/  FFMA R15, R24.reuse, R15, R12 ;  /* 0x0000000f180f7223 */ /* 0x040fe4000000000c */
[C---:B------:R-:W-:Y:S02]  /*3890*/  FFMA R19, R24.reuse, R19, R16 ;  /* 0x0000001318137223 */ /* 0x040fe40000000010 */
[----:B------:R-:W-:Y:S02]  /*38a0*/  FFMA R23, R24, R23, R20 ;  /* 0x0000001718177223 */ /* 0x000fe40000000014 */
[----:B------:R-:W-:Y:S02]  /*38b0*/  FFMA R57, R96, R57, R26 ;  /* 0x0000003960397223 */ /* 0x000fe4000000001a */
[----:B------:R-:W4:Y:S01]  /*38c0*/  LDS.128 R24, [R78+0xd0] ;  /* 0x0000d0004e187984 */ /* 0x000f220000000c00 */
[----:B0-----:R-:W-:-:S02]  /*38d0*/  FFMA R37, R97, R68, R37 ;  /* 0x0000004461257223 */ /* 0x001fc40000000025 */
[----:B-----5:R-:W-:Y:S02]  /*38e0*/  FFMA R64, R97, R64, R34 ;  /* 0x0000004061407223 */ /* 0x020fe40000000022 */
[----:B------:R-:W0:Y:S01]  /*38f0*/  LDS.128 R32, [R78+0x10d0] ;  /* 0x0010d0004e207984 */ /* 0x000e220000000c00 */
[----:B------:R-:W-:-:S03]  /*3900*/  FFMA R69, R96, R69, R37 ;  /* 0x0000004560457223 */ /* 0x000fc60000000025 */
[----:B------:R-:W5:Y:S01]  /*3910*/  LDS.128 R36, [R78+0x18d0] ;  /* 0x0018d0004e247984 */ /* 0x000f620000000c00 */
[----:B------:R-:W-:-:S03]  /*3920*/  FFMA R60, R97, R60, R30 ;  /* 0x0000003c613c7223 */ /* 0x000fc6000000001e */
[----:B------:R-:W0:Y:S01]  /*3930*/  LDS.128 R28, [R78+0x8d0] ;  /* 0x0008d0004e1c7984 */ /* 0x000e220000000c00 */
[C---:B-1----:R-:W-:Y:S02]  /*3940*/  FFMA R11, R97.reuse, R40, R11 ;  /* 0x00000028610b7223 */ /* 0x042fe4000000000b */
[C---:B--2---:R-:W-:Y:S02]  /*3950*/  FFMA R15, R97.reuse, R44, R15 ;  /* 0x0000002c610f7223 */ /* 0x044fe4000000000f */
[C---:B------:R-:W-:Y:S02]  /*3960*/  FFMA R41, R96.reuse, R41, R11 ;  /* 0x0000002960297223 */ /* 0x040fe4000000000b */
[----:B------:R-:W-:Y:S01]  /*3970*/  FFMA R52, R97, R52, R23 ;  /* 0x0000003461347223 */ /* 0x000fe20000000017 */
[----:B------:R-:W1:Y:S01]  /*3980*/  LDS.128 R8, [R78+0x12d0] ;  /* 0x0012d0004e087984 */ /* 0x000e620000000c00 */
[----:B------:R-:W-:Y:S02]  /*3990*/  FFMA R45, R96, R45, R15 ;  /* 0x0000002d602d7223 */ /* 0x000fe4000000000f */
[----:B------:R-:W-:Y:S01]  /*39a0*/  FFMA R58, R93, R58, R57 ;  /* 0x0000003a5d3a7223 */ /* 0x000fe20000000039 */
[----:B------:R-:W2:Y:S01]  /*39b0*/  LDS.128 R20, [R78+0xad0] ;  /* 0x000ad0004e147984 */ /* 0x000ea20000000c00 */
[----:B------:R-:W-:-:S03]  /*39c0*/  FFMA R48, R97, R48, R19 ;  /* 0x0000003061307223 */ /* 0x000fc60000000013 */
[----:B------:R-:W0:Y:S01]  /*39d0*/  LDS.128 R12, [R78+0x1ad0] ;  /* 0x001ad0004e0c7984 */ /* 0x000e220000000c00 */
[----:B---3--:R-:W-:-:S03]  /*39e0*/  FFMA R58, R56, R59, R58 ;  /* 0x0000003b383a7223 */ /* 0x008fc6000000003a */
[----:B------:R-:W3:Y:S01]  /*39f0*/  LDS.128 R16, [R78+0x2d0] ;  /* 0x0002d0004e107984 */ /* 0x000ee20000000c00 */
[C---:B------:R-:W-:Y:S02]  /*3a00*/  FFMA R60, R96.reuse, R61, R60 ;  /* 0x0000003d603c7223 */ /* 0x040fe4000000003c */
[C---:B------:R-:W-:Y:S01]  /*3a10*/  FFMA R64, R96.reuse, R65, R64 ;  /* 0x0000004160407223 */ /* 0x040fe20000000040 */
[----:B------:R-:W-:Y:S01]  /*3a20*/  LDS R97, [R80.X4+0x2ae0] ;  /* 0x002ae00050617984 */ /* 0x000fe20000004800 */
[C---:B------:R-:W-:Y:S02]  /*3a30*/  FFMA R48, R96.reuse, R49, R48 ;  /* 0x0000003160307223 */ /* 0x040fe40000000030 */
[----:B------:R-:W-:Y:S02]  /*3a40*/  FFMA R52, R96, R53, R52 ;  /* 0x0000003560347223 */ /* 0x000fe40000000034 */
[----:B----4-:R-:W-:Y:S01]  /*3a50*/  FFMA R58, R24, R95, R58 ;  /* 0x0000005f183a7223 */ /* 0x010fe2000000003a */
[----:B------:R-:W-:Y:S01]  /*3a60*/  LDS R96, [R80.X4+0x2ba4] ;  /* 0x002ba40050607984 */ /* 0x000fe20000004800 */
[----:B------:R-:W-:-:S02]  /*3a70*/  FFMA R62, R93, R62, R60 ;  /* 0x0000003e5d3e7223 */ /* 0x000fc4000000003c */
[C---:B------:R-:W-:Y:S01]  /*3a80*/  FFMA R66, R93.reuse, R66, R64 ;  /* 0x000000425d427223 */ /* 0x040fe20000000040 */
[----:B------:R-:W4:Y:S01]  /*3a90*/  LDS R24, [R80.X4+0x2a1c] ;  /* 0x002a1c0050187984 */ /* 0x000f220000004800 */
[C---:B------:R-:W-:Y:S02]  /*3aa0*/  FFMA R70, R93.reuse, R70, R69 ;  /* 0x000000465d467223 */ /* 0x040fe40000000045 */
[C---:B------:R-:W-:Y:S02]  /*3ab0*/  FFMA R41, R93.reuse, R42, R41 ;  /* 0x0000002a5d297223 */ /* 0x040fe40000000029 */
[C---:B------:R-:W-:Y:S02]  /*3ac0*/  FFMA R45, R93.reuse, R46, R45 ;  /* 0x0000002e5d2d7223 */ /* 0x040fe4000000002d */
[C---:B------:R-:W-:Y:S02]  /*3ad0*/  FFMA R48, R93.reuse, R50, R48 ;  /* 0x000000325d307223 */ /* 0x040fe40000000030 */
[----:B------:R-:W-:-:S02]  /*3ae0*/  FFMA R52, R93, R54, R52 ;  /* 0x000000365d347223 */ /* 0x000fc40000000034 */
[C---:B------:R-:W-:Y:S01]  /*3af0*/  FFMA R62, R56.reuse, R63, R62 ;  /* 0x0000003f383e7223 */ /* 0x040fe2000000003e */
[----:B------:R-:W-:Y:S01]  /*3b00*/  LDS R93, [R80.X4+0x2c68] ;  /* 0x002c6800505d7984 */ /* 0x000fe20000004800 */
[C---:B------:R-:W-:Y:S02]  /*3b10*/  FFMA R66, R56.reuse, R67, R66 ;  /* 0x0000004338427223 */ /* 0x040fe40000000042 */
[C---:B------:R-:W-:Y:S02]  /*3b20*/  FFMA R70, R56.reuse, R71, R70 ;  /* 0x0000004738467223 */ /* 0x040fe40000000046 */
[C---:B------:R-:W-:Y:S02]  /*3b30*/  FFMA R43, R56.reuse, R43, R41 ;  /* 0x0000002b382b7223 */ /* 0x040fe40000000029 */
[C---:B------:R-:W-:Y:S02]  /*3b40*/  FFMA R47, R56.reuse, R47, R45 ;  /* 0x0000002f382f7223 */ /* 0x040fe4000000002d */
[----:B------:R-:W-:-:S02]  /*3b50*/  FFMA R51, R56, R51, R48 ;  /* 0x0000003338337223 */ /* 0x000fc40000000030 */
[----:B------:R-:W-:Y:S02]  /*3b60*/  FFMA R55, R56, R55, R52 ;  /* 0x0000003738377223 */ /* 0x000fe40000000034 */
[----:B------:R-:W-:Y:S02]  /*3b70*/  FFMA R25, R94, R25, R58 ;  /* 0x000000195e197223 */ /* 0x000fe4000000003a */
[----:B------:R-:W4:Y:S01]  /*3b80*/  LDS.128 R56, [R78+0xe0] ;  /* 0x0000e0004e387984 */ /* 0x000f220000000c00 */
[C---:B0-----:R-:W-:Y:S02]  /*3b90*/  FFMA R32, R95.reuse, R32, R66 ;  /* 0x000000205f207223 */ /* 0x041fe40000000042 */
[C---:B-----5:R-:W-:Y:S01]  /*3ba0*/  FFMA R36, R95.reuse, R36, R70 ;  /* 0x000000245f247223 */ /* 0x060fe20000000046 */
[----:B------:R-:W0:Y:S04]  /*3bb0*/  LDS.128 R64, [R78+0x10e0] ;  /* 0x0010e0004e407984 */ /* 0x000e280000000c00 */
[----:B------:R-:W5:Y:S01]  /*3bc0*/  LDS.128 R68, [R78+0x18e0] ;  /* 0x0018e0004e447984 */ /* 0x000f620000000c00 */
[----:B------:R-:W-:-:S03]  /*3bd0*/  FFMA R28, R95, R28, R62 ;  /* 0x0000001c5f1c7223 */ /* 0x000fc6000000003e */
[----:B------:R-:W0:Y:S01]  /*3be0*/  LDS.128 R60, [R78+0x8e0] ;  /* 0x0008e0004e3c7984 */ /* 0x000e220000000c00 */
[C---:B-1----:R-:W-:Y:S02]  /*3bf0*/  FFMA R8, R95.reuse, R8, R51 ;  /* 0x000000085f087223 */ /* 0x042fe40000000033 */
[C---:B--2---:R-:W-:Y:S01]  /*3c00*/  FFMA R20, R95.reuse, R20, R47 ;  /* 0x000000145f147223 */ /* 0x044fe2000000002f */
[----:B------:R-:W1:Y:S01]  /*3c10*/  LDS.128 R48, [R78+0xae0] ;  /* 0x000ae0004e307984 */ /* 0x000e620000000c00 */
[----:B------:R-:W-:-:S03]  /*3c20*/  FFMA R12, R95, R12, R55 ;  /* 0x0000000c5f0c7223 */ /* 0x000fc60000000037 */
[----:B------:R-:W2:Y:S01]  /*3c30*/  LDS.128 R44, [R78+0x2e0] ;  /* 0x0002e0004e2c7984 */ /* 0x000ea20000000c00 */
[----:B---3--:R-:W-:-:S03]  /*3c40*/  FFMA R16, R95, R16, R43 ;  /* 0x000000105f107223 */ /* 0x008fc6000000002b */
[----:B------:R-:W3:Y:S01]  /*3c50*/  LDS.128 R52, [R78+0x12e0] ;  /* 0x0012e0004e347984 */ /* 0x000ee20000000c00 */
[----:B------:R-:W-:-:S03]  /*3c60*/  FFMA R26, R91, R26, R25 ;  /* 0x0000001a5b1a7223 */ /* 0x000fc60000000019 */
[----:B------:R-:W0:Y:S01]  /*3c70*/  LDS.128 R40, [R78+0x1ae0] ;  /* 0x001ae0004e287984 */ /* 0x000e220000000c00 */
[----:B------:R-:W-:Y:S02]  /*3c80*/  FFMA R32, R94, R33, R32 ;  /* 0x000000215e207223 */ /* 0x000fe40000000020 */
[----:B----4-:R-:W-:Y:S01]  /*3c90*/  FFMA R26, R24, R27, R26 ;  /* 0x0000001b181a7223 */ /* 0x010fe2000000001a */
[----:B------:R-:W-:Y:S01]  /*3ca0*/  LDS R95, [R80.X4+0x3100] ;  /* 0x00310000505f7984 */ /* 0x000fe20000004800 */
[C---:B------:R-:W-:Y:S02]  /*3cb0*/  FFMA R28, R94.reuse, R29, R28 ;  /* 0x0000001d5e1c7223 */ /* 0x040fe4000000001c */
[C---:B------:R-:W-:Y:S02]  /*3cc0*/  FFMA R36, R94.reuse, R37, R36 ;  /* 0x000000255e247223 */ /* 0x040fe40000000024 */
[C---:B------:R-:W-:Y:S02]  /*3cd0*/  FFMA R17, R94.reuse, R17, R16 ;  /* 0x000000115e117223 */ /* 0x040fe40000000010 */
[----:B------:R-:W-:-:S02]  /*3ce0*/  FFMA R21, R94, R21, R20 ;  /* 0x000000155e157223 */ /* 0x000fc40000000014 */
[C---:B------:R-:W-:Y:S02]  /*3cf0*/  FFMA R8, R94.reuse, R9, R8 ;  /* 0x000000095e087223 */ /* 0x040fe40000000008 */
[----:B------:R-:W-:Y:S02]  /*3d00*/  FFMA R12, R94, R13, R12 ;  /* 0x0000000d5e0c7223 */ /* 0x000fe4000000000c */
[C---:B------:R-:W-:Y:S01]  /*3d10*/  FFMA R34, R91.reuse, R34, R32 ;  /* 0x000000225b227223 */ /* 0x040fe20000000020 */
[----:B------:R-:W-:Y:S01]  /*3d20*/  LDS R94, [R80.X4+0x2eb4] ;  /* 0x002eb400505e7984 */ /* 0x000fe20000004800 */
[----:B------:R-:W-:Y:S02]  /*3d30*/  FFMA R26, R56, R97, R26 ;  /* 0x00000061381a7223 */ /* 0x000fe4000000001a */
[C---:B------:R-:W-:Y:S01]  /*3d40*/  FFMA R30, R91.reuse, R30, R28 ;  /* 0x0000001e5b1e7223 */ /* 0x040fe2000000001c */
[----:B------:R-:W4:Y:S01]  /*3d50*/  LDS R56, [R80.X4+0x2d2c] ;  /* 0x002d2c0050387984 */ /* 0x000f220000004800 */
[----:B------:R-:W-:-:S02]  /*3d60*/  FFMA R38, R91, R38, R36 ;  /* 0x000000265b267223 */ /* 0x000fc40000000024 */
        /* <DEDUP_REMOVED lines=9> */
[C---:B------:R-:W-:Y:S02]  /*3e00*/  FFMA R23, R24.reuse, R23, R21 ;  /* 0x0000001718177223 */ /* 0x040fe40000000015 */
[C---:B------:R-:W-:Y:S02]  /*3e10*/  FFMA R11, R24.reuse, R11, R8 ;  /* 0x0000000b180b7223 */ /* 0x040fe40000000008 */
[----:B------:R-:W-:Y:S02]  /*3e20*/  FFMA R15, R24, R15, R12 ;  /* 0x0000000f180f7223 */ /* 0x000fe4000000000c */
[----:B------:R-:W-:-:S02]  /*3e30*/  FFMA R57, R96, R57, R26 ;  /* 0x0000003960397223 */ /* 0x000fc4000000001a */
[----:B------:R-:W4:Y:S01]  /*3e40*/  LDS.128 R24, [R78+0xf0] ;  /* 0x0000f0004e187984 */ /* 0x000f220000000c00 */
[C---:B0-----:R-:W-:Y:S02]  /*3e50*/  FFMA R34, R97.reuse, R64, R34 ;  /* 0x0000004061227223 */ /* 0x041fe40000000022 */
[C---:B-----5:R-:W-:Y:S02]  /*3e60*/  FFMA R38, R97.reuse, R68, R38 ;  /* 0x0000004461267223 */ /* 0x060fe40000000026 */
[C---:B------:R-:W-:Y:S02]  /*3e70*/  FFMA R34, R96.reuse, R65, R34 ;  /* 0x0000004160227223 */ /* 0x040fe40000000022 */
[----:B------:R-:W-:Y:S02]  /*3e80*/  FFMA R69, R96, R69, R38 ;  /* 0x0000004560457223 */ /* 0x000fe40000000026 */
[----:B------:R-:W0:Y:S01]  /*3e90*/  LDS.128 R36, [R78+0x18f0] ;  /* 0x0018f0004e247984 */ /* 0x000e220000000c00 */
[----:B------:R-:W-:-:S02]  /*3ea0*/  FFMA R60, R97, R60, R30 ;  /* 0x0000003c613c7223 */ /* 0x000fc4000000001e */
[----:B------:R-:W-:Y:S01]  /*3eb0*/  FFMA R66, R93, R66, R34 ;  /* 0x000000425d427223 */ /* 0x000fe20000000022 */
[----:B------:R-:W5:Y:S04]  /*3ec0*/  LDS.128 R28, [R78+0x8f0] ;  /* 0x0008f0004e1c7984 */ /* 0x000f680000000c00 */
[----:B------:R-:W0:Y:S01]  /*3ed0*/  LDS.128 R32, [R78+0x10f0] ;  /* 0x0010f0004e207984 */ /* 0x000e220000000c00 */
[C---:B-1----:R-:W-:Y:S02]  /*3ee0*/  FFMA R23, R97.reuse, R48, R23 ;  /* 0x0000003061177223 */ /* 0x042fe40000000017 */
[C---:B--2---:R-:W-:Y:S02]  /*3ef0*/  FFMA R19, R97.reuse, R44, R19 ;  /* 0x0000002c61137223 */ /* 0x044fe40000000013 */
[----:B---3--:R-:W-:-:S02]  /*3f00*/  FFMA R11, R97, R52, R11 ;  /* 0x00000034610b7223 */ /* 0x008fc4000000000b */
[C---:B------:R-:W-:Y:S02]  /*3f10*/  FFMA R49, R96.reuse, R49, R23 ;  /* 0x0000003160317223 */ /* 0x040fe40000000017 */
[----:B------:R-:W-:Y:S01]  /*3f20*/  FFMA R15, R97, R40, R15 ;  /* 0x00000028610f7223 */ /* 0x000fe2000000000f */
[----:B------:R-:W1:Y:S01]  /*3f30*/  LDS.128 R20, [R78+0xaf0] ;  /* 0x000af0004e147984 */ /* 0x000e620000000c00 */
[C---:B------:R-:W-:Y:S02]  /*3f40*/  FFMA R45, R96.reuse, R45, R19 ;  /* 0x0000002d602d7223 */ /* 0x040fe40000000013 */
[C---:B------:R-:W-:Y:S01]  /*3f50*/  FFMA R53, R96.reuse, R53, R11 ;  /* 0x0000003560357223 */ /* 0x040fe2000000000b */
[----:B------:R-:W2:Y:S01]  /*3f60*/  LDS.128 R16, [R78+0x2f0] ;  /* 0x0002f0004e107984 */ /* 0x000ea20000000c00 */
[----:B------:R-:W-:-:S03]  /*3f70*/  FFMA R41, R96, R41, R15 ;  /* 0x0000002960297223 */ /* 0x000fc6000000000f */
[----:B------:R-:W3:Y:S01]  /*3f80*/  LDS.128 R8, [R78+0x12f0] ;  /* 0x0012f0004e087984 */ /* 0x000ee20000000c00 */
[----:B------:R-:W-:-:S03]  /*3f90*/  FFMA R58, R93, R58, R57 ;  /* 0x0000003a5d3a7223 */ /* 0x000fc60000000039 */
[----:B------:R-:W1:Y:S01]  /*3fa0*/  LDS.128 R12, [R78+0x1af0] ;  /* 0x001af0004e0c7984 */ /* 0x000e620000000c00 */
[----:B----4-:R-:W-:Y:S02]  /*3fb0*/  FFMA R58, R56, R59, R58 ;  /* 0x0000003b383a7223 */ /* 0x010fe4000000003a */
[----:B------:R-:W-:Y:S01]  /*3fc0*/  FFMA R60, R96, R61, R60 ;  /* 0x0000003d603c7223 */ /* 0x000fe2000000003c */
[----:B------:R-:W-:Y:S01]  /*3fd0*/  LDS R97, [R80.X4+0x3410] ;  /* 0x0034100050617984 */ /* 0x000fe20000004800 */
[C---:B------:R-:W-:Y:S02]  /*3fe0*/  FFMA R69, R93.reuse, R70, R69 ;  /* 0x000000465d457223 */ /* 0x040fe40000000045 */
[----:B------:R-:W-:Y:S01]  /*3ff0*/  FFMA R58, R24, R99, R58 ;  /* 0x00000063183a7223 */ /* 0x000fe2000000003a */
[----:B------:R-:W-:Y:S01]  /*4000*/  LDS R96, [R80.X4+0x31c4] ;  /* 0x0031c40050607984 */ /* 0x000fe20000004800 */
[C---:B------:R-:W-:Y:S02]  /*4010*/  FFMA R62, R93.reuse, R62, R60 ;  /* 0x0000003e5d3e7223 */ /* 0x040fe4000000003c */
[C---:B------:R-:W-:Y:S01]  /*4020*/  FFMA R45, R93.reuse, R46, R45 ;  /* 0x0000002e5d2d7223 */ /* 0x040fe2000000002d */
[----:B------:R-:W4:Y:S01]  /*4030*/  LDS R24, [R80.X4+0x303c] ;  /* 0x00303c0050187984 */ /* 0x000f220000004800 */
[----:B------:R-:W-:-:S02]  /*4040*/  FFMA R49, R93, R50, R49 ;  /* 0x000000325d317223 */ /* 0x000fc40000000031 */
[C---:B------:R-:W-:Y:S02]  /*4050*/  FFMA R53, R93.reuse, R54, R53 ;  /* 0x000000365d357223 */ /* 0x040fe40000000035 */
[----:B------:R-:W-:Y:S02]  /*4060*/  FFMA R41, R93, R42, R41 ;  /* 0x0000002a5d297223 */ /* 0x000fe40000000029 */
[C---:B------:R-:W-:Y:S01]  /*4070*/  FFMA R71, R56.reuse, R71, R69 ;  /* 0x0000004738477223 */ /* 0x040fe20000000045 */
[----:B------:R-:W-:Y:S01]  /*4080*/  LDS R93, [R80.X4+0x3288] ;  /* 0x00328800505d7984 */ /* 0x000fe20000004800 */
[C---:B------:R-:W-:Y:S02]  /*4090*/  FFMA R62, R56.reuse, R63, R62 ;  /* 0x0000003f383e7223 */ /* 0x040fe4000000003e */
[C---:B------:R-:W-:Y:S02]  /*40a0*/  FFMA R66, R56.reuse, R67, R66 ;  /* 0x0000004338427223 */ /* 0x040fe40000000042 */
[----:B------:R-:W-:-:S02]  /*40b0*/  FFMA R47, R56, R47, R45 ;  /* 0x0000002f382f7223 */ /* 0x000fc4000000002d */
[C---:B------:R-:W-:Y:S02]  /*40c0*/  FFMA R51, R56.reuse, R51, R49 ;  /* 0x0000003338337223 */ /* 0x040fe40000000031 */
[C---:B------:R-:W-:Y:S02]  /*40d0*/  FFMA R55, R56.reuse, R55, R53 ;  /* 0x0000003738377223 */ /* 0x040fe40000000035 */
[----:B------:R-:W-:Y:S02]  /*40e0*/  FFMA R43, R56, R43, R41 ;  /* 0x0000002b382b7223 */ /* 0x000fe40000000029 */
[----:B------:R-:W-:Y:S02]  /*40f0*/  FFMA R25, R94, R25, R58 ;  /* 0x000000195e197223 */ /* 0x000fe4000000003a */
[----:B------:R-:W4:Y:S01]  /*4100*/  LDS.128 R56, [R78+0x100] ;  /* 0x000100004e387984 */ /* 0x000f220000000c00 */
[C---:B0-----:R-:W-:Y:S02]  /*4110*/  FFMA R36, R99.reuse, R36, R71 ;  /* 0x0000002463247223 */ /* 0x041fe40000000047 */
[C---:B-----5:R-:W-:Y:S01]  /*4120*/  FFMA R28, R99.reuse, R28, R62 ;  /* 0x0000001c631c7223 */ /* 0x060fe2000000003e */
[----:B------:R-:W0:Y:S01]  /*4130*/  LDS.128 R68, [R78+0x1900] ;  /* 0x001900004e447984 */ /* 0x000e220000000c00 */
[----:B------:R-:W-:-:S03]  /*4140*/  FFMA R32, R99, R32, R66 ;  /* 0x0000002063207223 */ /* 0x000fc60000000042 */
[----:B------:R-:W5:Y:S04]  /*4150*/  LDS.128 R60, [R78+0x900] ;  /* 0x000900004e3c7984 */ /* 0x000f680000000c00 */
[----:B------:R-:W0:Y:S01]  /*4160*/  LDS.128 R64, [R78+0x1100] ;  /* 0x001100004e407984 */ /* 0x000e220000000c00 */
[C---:B-1----:R-:W-:Y:S02]  /*4170*/  FFMA R20, R99.reuse, R20, R51 ;  /* 0x0000001463147223 */ /* 0x042fe40000000033 */
[C---:B--2---:R-:W-:Y:S01]  /*4180*/  FFMA R16, R99.reuse, R16, R47 ;  /* 0x0000001063107223 */ /* 0x044fe2000000002f */
[----:B------:R-:W1:Y:S01]  /*4190*/  LDS.128 R48, [R78+0x1300] ;  /* 0x001300004e307984 */ /* 0x000e620000000c00 */
[----:B---3--:R-:W-:-:S03]  /*41a0*/  FFMA R8, R99, R8, R55 ;  /* 0x0000000863087223 */ /* 0x008fc60000000037 */
[----:B------:R-:W2:Y:S01]  /*41b0*/  LDS.128 R44, [R78+0xb00] ;  /* 0x000b00004e2c7984 */ /* 0x000ea20000000c00 */
[----:B------:R-:W-:-:S03]  /*41c0*/  FFMA R12, R99, R12, R43 ;  /* 0x0000000c630c7223 */ /* 0x000fc6000000002b */
[----:B------:R-:W3:Y:S04]  /*41d0*/  LDS.128 R52, [R78+0x1b00] ;  /* 0x001b00004e347984 */ /* 0x000ee80000000c00 */
[----:B------:R-:W0:Y:S01]  /*41e0*/  LDS.128 R40, [R78+0x300] ;  /* 0x000300004e287984 */ /* 0x000e220000000c00 */
[----:B------:R-:W-:Y:S02]  /*41f0*/  FFMA R26, R91, R26, R25 ;  /* 0x0000001a5b1a7223 */ /* 0x000fe40000000019 */
[C---:B------:R-:W-:Y:S01]  /*4200*/  FFMA R37, R94.reuse, R37, R36 ;  /* 0x000000255e257223 */ /* 0x040fe20000000024 */
[----:B------:R-:W-:Y:S01]  /*4210*/  LDS R99, [R80.X4+0x3d40] ;  /* 0x003d400050637984 */ /* 0x000fe20000004800 */
[C---:B------:R-:W-:Y:S02]  /*4220*/  FFMA R28, R94.reuse, R29, R28 ;  /* 0x0000001d5e1c7223 */ /* 0x040fe4000000001c */
[----:B------:R-:W-:-:S02]  /*4230*/  FFMA R32, R94, R33, R32 ;  /* 0x000000215e207223 */ /* 0x000fc40000000020 */
[----:B------:R-:W-:Y:S02]  /*4240*/  FFMA R37, R91, R38, R37 ;  /* 0x000000265b257223 */ /* 0x000fe40000000025 */
[----:B----4-:R-:W-:Y:S02]  /*4250*/  FFMA R26, R24, R27, R26 ;  /* 0x0000001b181a7223 */ /* 0x010fe4000000001a */
[C---:B------:R-:W-:Y:S02]  /*4260*/  FFMA R16, R94.reuse, R17, R16 ;  /* 0x000000115e107223 */ /* 0x040fe40000000010 */
[C---:B------:R-:W-:Y:S02]  /*4270*/  FFMA R20, R94.reuse, R21, R20 ;  /* 0x000000155e147223 */ /* 0x040fe40000000014 */
[C---:B------:R-:W-:Y:S02]  /*4280*/  FFMA R8, R94.reuse, R9, R8 ;  /* 0x000000095e087223 */ /* 0x040fe40000000008 */
[----:B------:R-:W-:-:S02]  /*4290*/  FFMA R12, R94, R13, R12 ;  /* 0x0000000d5e0c7223 */ /* 0x000fc4000000000c */
[C---:B------:R-:W-:Y:S01]  /*42a0*/  FFMA R30, R91.reuse, R30, R28 ;  /* 0x0000001e5b1e7223 */ /* 0x040fe2000000001c */
[----:B------:R-:W-:Y:S01]  /*42b0*/  LDS R94, [R80.X4+0x34d4] ;  /* 0x0034d400505e7984 */ /* 0x000fe20000004800 */
[C---:B------:R-:W-:Y:S02]  /*42c0*/  FFMA R34, R91.reuse, R34, R32 ;  /* 0x000000225b227223 */ /* 0x040fe40000000020 */
[----:B------:R-:W-:Y:S02]  /*42d0*/  FFMA R39, R24, R39, R37 ;  /* 0x0000002718277223 */ /* 0x000fe40000000025 */
[----:B------:R-:W-:Y:S02]  /*42e0*/  FFMA R26, R56, R95, R26 ;  /* 0x0000005f381a7223 */ /* 0x000fe4000000001a */
        /* <DEDUP_REMOVED lines=8> */
[----:B0-----:R-:W-:Y:S02]  /*4370*/  FFMA R39, R95, R68, R39 ;  /* 0x000000445f277223 */ /* 0x001fe40000000027 */
[----:B------:R-:W-:-:S02]  /*4380*/  FFMA R19, R24, R19, R16 ;  /* 0x0000001318137223 */ /* 0x000fc40000000010 */
[C---:B------:R-:W-:Y:S02]  /*4390*/  FFMA R23, R24.reuse, R23, R20 ;  /* 0x0000001718177223 */ /* 0x040fe40000000014 */
[C---:B------:R-:W-:Y:S02]  /*43a0*/  FFMA R11, R24.reuse, R11, R8 ;  /* 0x0000000b180b7223 */ /* 0x040fe40000000008 */
[----:B------:R-:W-:Y:S02]  /*43b0*/  FFMA R15, R24, R15, R12 ;  /* 0x0000000f180f7223 */ /* 0x000fe4000000000c */
[----:B------:R-:W-:Y:S02]  /*43c0*/  FFMA R57, R96, R57, R26 ;  /* 0x0000003960397223 */ /* 0x000fe4000000001a */
[C---:B-----5:R-:W-:Y:S01]  /*43d0*/  FFMA R30, R95.reuse, R60, R30 ;  /* 0x0000003c5f1e7223 */ /* 0x060fe2000000001e */
[----:B------:R-:W0:Y:S01]  /*43e0*/  LDS.128 R24, [R78+0x110] ;  /* 0x000110004e187984 */ /* 0x000e220000000c00 */
[----:B------:R-:W-:-:S02]  /*43f0*/  FFMA R34, R95, R64, R34 ;  /* 0x000000405f227223 */ /* 0x000fc40000000022 */
[C---:B------:R-:W-:Y:S02]  /*4400*/  FFMA R69, R96.reuse, R69, R39 ;  /* 0x0000004560457223 */ /* 0x040fe40000000027 */
[----:B------:R-:W5:Y:S01]  /*4410*/  LDS.128 R36, [R78+0x1910] ;  /* 0x001910004e247984 */ /* 0x000f620000000c00 */
[C---:B------:R-:W-:Y:S02]  /*4420*/  FFMA R61, R96.reuse, R61, R30 ;  /* 0x0000003d603d7223 */ /* 0x040fe4000000001e */
[----:B------:R-:W-:Y:S01]  /*4430*/  FFMA R65, R96, R65, R34 ;  /* 0x0000004160417223 */ /* 0x000fe20000000022 */
[----:B------:R-:W0:Y:S04]  /*4440*/  LDS.128 R28, [R78+0x910] ;  /* 0x000910004e1c7984 */ /* 0x000e280000000c00 */
[----:B------:R-:W5:Y:S01]  /*4450*/  LDS.128 R32, [R78+0x1110] ;  /* 0x001110004e207984 */ /* 0x000f620000000c00 */
[----:B-1----:R-:W-:-:S02]  /*4460*/  FFMA R11, R95, R48, R11 ;  /* 0x000000305f0b7223 */ /* 0x002fc4000000000b */
[C---:B--2---:R-:W-:Y:S02]  /*4470*/  FFMA R23, R95.reuse, R44, R23 ;  /* 0x0000002c5f177223 */ /* 0x044fe40000000017 */
[C---:B---3--:R-:W-:Y:S02]  /*4480*/  FFMA R15, R95.reuse, R52, R15 ;  /* 0x000000345f0f7223 */ /* 0x048fe4000000000f */
[----:B------:R-:W-:Y:S02]  /*4490*/  FFMA R19, R95, R40, R19 ;  /* 0x000000285f137223 */ /* 0x000fe40000000013 */
[C---:B------:R-:W-:Y:S01]  /*44a0*/  FFMA R49, R96.reuse, R49, R11 ;  /* 0x0000003160317223 */ /* 0x040fe2000000000b */
[----:B------:R-:W-:Y:S01]  /*44b0*/  LDS R95, [R80.X4+0x38a8] ;  /* 0x0038a800505f7984 */ /* 0x000fe20000004800 */
[C---:B------:R-:W-:Y:S02]  /*44c0*/  FFMA R45, R96.reuse, R45, R23 ;  /* 0x0000002d602d7223 */ /* 0x040fe40000000017 */
[C---:B------:R-:W-:Y:S01]  /*44d0*/  FFMA R53, R96.reuse, R53, R15 ;  /* 0x0000003560357223 */ /* 0x040fe2000000000f */
[----:B------:R-:W1:Y:S01]  /*44e0*/  LDS.128 R8, [R78+0x310] ;  /* 0x000310004e087984 */ /* 0x000e620000000c00 */
[----:B------:R-:W-:-:S03]  /*44f0*/  FFMA R41, R96, R41, R19 ;  /* 0x0000002960297223 */ /* 0x000fc60000000013 */
[----:B------:R-:W2:Y:S04]  /*4500*/  LDS.128 R20, [R78+0x1310] ;  /* 0x001310004e147984 */ /* 0x000ea80000000c00 */
[----:B------:R-:W3:Y:S04]  /*4510*/  LDS.128 R12, [R78+0x1b10] ;  /* 0x001b10004e0c7984 */ /* 0x000ee80000000c00 */
[----:B------:R-:W1:Y:S01]  /*4520*/  LDS.128 R16, [R78+0xb10] ;  /* 0x000b10004e107984 */ /* 0x000e620000000c00 */
[C---:B------:R-:W-:Y:S02]  /*4530*/  FFMA R58, R93.reuse, R58, R57 ;  /* 0x0000003a5d3a7223 */ /* 0x040fe40000000039 */
[----:B------:R-:W-:Y:S01]  /*4540*/  FFMA R69, R93, R70, R69 ;  /* 0x000000465d457223 */ /* 0x000fe20000000045 */
[----:B------:R-:W-:Y:S01]  /*4550*/  LDS R96, [R80.X4+0x37e4] ;  /* 0x0037e40050607984 */ /* 0x000fe20000004800 */
[----:B----4-:R-:W-:-:S02]  /*4560*/  FFMA R58, R56, R59, R58 ;  /* 0x0000003b383a7223 */ /* 0x010fc4000000003a */
[C---:B------:R-:W-:Y:S02]  /*4570*/  FFMA R62, R93.reuse, R62, R61 ;  /* 0x0000003e5d3e7223 */ /* 0x040fe4000000003d */
[----:B------:R-:W-:Y:S02]  /*4580*/  FFMA R66, R93, R66, R65 ;  /* 0x000000425d427223 */ /* 0x000fe40000000041 */
[----:B------:R-:W-:Y:S02]  /*4590*/  FFMA R71, R56, R71, R69 ;  /* 0x0000004738477223 */ /* 0x000fe40000000045 */
[----:B0-----:R-:W-:Y:S02]  /*45a0*/  FFMA R24, R24, R97, R58 ;  /* 0x0000006118187223 */ /* 0x001fe4000000003a */
[C---:B------:R-:W-:Y:S02]  /*45b0*/  FFMA R62, R56.reuse, R63, R62 ;  /* 0x0000003f383e7223 */ /* 0x040fe4000000003e */
[----:B------:R-:W-:-:S02]  /*45c0*/  FFMA R66, R56, R67, R66 ;  /* 0x0000004338427223 */ /* 0x000fc40000000042 */
[----:B------:R-:W-:Y:S02]  /*45d0*/  FFMA R24, R94, R25, R24 ;  /* 0x000000195e187223 */ /* 0x000fe40000000018 */
[C---:B-----5:R-:W-:Y:S01]  /*45e0*/  FFMA R36, R97.reuse, R36, R71 ;  /* 0x0000002461247223 */ /* 0x060fe20000000047 */
[----:B------:R-:W-:Y:S01]  /*45f0*/  LDS R25, [R80.X4+0x3720] ;  /* 0x0037200050197984 */ /* 0x000fe20000004800 */
[C---:B------:R-:W-:Y:S02]  /*4600*/  FFMA R28, R97.reuse, R28, R62 ;  /* 0x0000001c611c7223 */ /* 0x040fe4000000003e */
[----:B------:R-:W-:Y:S01]  /*4610*/  FFMA R32, R97, R32, R66 ;  /* 0x0000002061207223 */ /* 0x000fe20000000042 */
[----:B------:R-:W0:Y:S04]  /*4620*/  LDS.128 R68, [R78+0x1920] ;  /* 0x001920004e447984 */ /* 0x000e280000000c00 */
[----:B------:R-:W4:Y:S04]  /*4630*/  LDS.128 R60, [R78+0x920] ;  /* 0x000920004e3c7984 */ /* 0x000f280000000c00 */
[----:B------:R-:W5:Y:S01]  /*4640*/  LDS.128 R64, [R78+0x1120] ;  /* 0x001120004e407984 */ /* 0x000f620000000c00 */
        /* <DEDUP_REMOVED lines=8> */
[----:B------:R-:W-:Y:S02]  /*46d0*/  FFMA R55, R56, R55, R53 ;  /* 0x0000003738377223 */ /* 0x000fe40000000035 */
[----:B------:R-:W0:Y:S01]  /*46e0*/  LDS.128 R56, [R78+0x120] ;  /* 0x000120004e387984 */ /* 0x000e220000000c00 */
[C---:B-1----:R-:W-:Y:S02]  /*46f0*/  FFMA R8, R97.reuse, R8, R43 ;  /* 0x0000000861087223 */ /* 0x042fe4000000002b */
[C---:B--2---:R-:W-:Y:S01]  /*4700*/  FFMA R20, R97.reuse, R20, R51 ;  /* 0x0000001461147223 */ /* 0x044fe20000000033 */
[----:B------:R-:W-:Y:S01]  /*4710*/  LDS.128 R40, [R78+0x1320] ;  /* 0x001320004e287984 */ /* 0x000fe20000000c00 */
[----:B---3--:R-:W-:-:S03]  /*4720*/  FFMA R12, R97, R12, R55 ;  /* 0x0000000c610c7223 */ /* 0x008fc60000000037 */
[----:B------:R-:W1:Y:S01]  /*4730*/  LDS.128 R48, [R78+0x320] ;  /* 0x000320004e307984 */ /* 0x000e620000000c00 */
[----:B------:R-:W-:-:S03]  /*4740*/  FFMA R8, R94, R9, R8 ;  /* 0x000000095e087223 */ /* 0x000fc60000000008 */
[----:B------:R-:W2:Y:S01]  /*4750*/  LDS.128 R52, [R78+0xb20] ;  /* 0x000b20004e347984 */ /* 0x000ea20000000c00 */
[----:B------:R-:W-:-:S03]  /*4760*/  FFMA R16, R97, R16, R47 ;  /* 0x0000001061107223 */ /* 0x000fc6000000002f */
[----:B------:R-:W3:Y:S01]  /*4770*/  LDS.128 R44, [R78+0x1b20] ;  /* 0x001b20004e2c7984 */ /* 0x000ee20000000c00 */
[C---:B------:R-:W-:Y:S02]  /*4780*/  FFMA R20, R94.reuse, R21, R20 ;  /* 0x000000155e147223 */ /* 0x040fe40000000014 */
[C---:B------:R-:W-:Y:S01]  /*4790*/  FFMA R8, R91.reuse, R10, R8 ;  /* 0x0000000a5b087223 */ /* 0x040fe20000000008 */
[----:B------:R-:W-:Y:S01]  /*47a0*/  LDS R97, [R80.X4+0x4050] ;  /* 0x0040500050617984 */ /* 0x000fe20000004800 */
[----:B------:R-:W-:Y:S02]  /*47b0*/  FFMA R22, R91, R22, R20 ;  /* 0x000000165b167223 */ /* 0x000fe40000000014 */
[----:B------:R-:W-:Y:S02]  /*47c0*/  FFMA R36, R94, R37, R36 ;  /* 0x000000255e247223 */ /* 0x000fe40000000024 */
[----:B------:R-:W-:Y:S02]  /*47d0*/  FFMA R20, R98, R11, R8 ;  /* 0x0000000b62147223 */ /* 0x000fe40000000008 */
[----:B------:R-:W1:Y:S01]  /*47e0*/  LDS.128 R8, [R78+0x130] ;  /* 0x000130004e087984 */ /* 0x000e620000000c00 */
[----:B------:R-:W-:-:S02]  /*47f0*/  FFMA R28, R94, R29, R28 ;  /* 0x0000001d5e1c7223 */ /* 0x000fc4000000001c */
[----:B------:R-:W-:Y:S02]  /*4800*/  FFMA R32, R94, R33, R32 ;  /* 0x000000215e207223 */ /* 0x000fe40000000020 */
[C---:B------:R-:W-:Y:S02]  /*4810*/  FFMA R38, R91.reuse, R38, R36 ;  /* 0x000000265b267223 */ /* 0x040fe40000000024 */
[C---:B------:R-:W-:Y:S02]  /*4820*/  FFMA R30, R91.reuse, R30, R28 ;  /* 0x0000001e5b1e7223 */ /* 0x040fe4000000001c */
[----:B------:R-:W-:Y:S02]  /*4830*/  FFMA R34, R91, R34, R32 ;  /* 0x000000225b227223 */ /* 0x000fe40000000020 */
[----:B------:R-:W-:Y:S02]  /*4840*/  FFMA R38, R98, R39, R38 ;  /* 0x0000002762267223 */ /* 0x000fe40000000026 */
[----:B------:R-:W-:-:S02]  /*4850*/  FFMA R16, R94, R17, R16 ;  /* 0x000000115e107223 */ /* 0x000fc40000000010 */
[C---:B------:R-:W-:Y:S02]  /*4860*/  FFMA R30, R98.reuse, R31, R30 ;  /* 0x0000001f621e7223 */ /* 0x040fe4000000001e */
[----:B------:R-:W-:Y:S02]  /*4870*/  FFMA R34, R98, R35, R34 ;  /* 0x0000002362227223 */ /* 0x000fe40000000022 */
[----:B0-----:R-:W-:Y:S02]  /*4880*/  FFMA R38, R25, R68, R38 ;  /* 0x0000004419267223 */ /* 0x001fe40000000026 */
[----:B------:R-:W-:Y:S02]  /*4890*/  FFMA R12, R94, R13, R12 ;  /* 0x0000000d5e0c7223 */ /* 0x000fe4000000000c */
[----:B------:R-:W-:Y:S01]  /*48a0*/  FFMA R16, R91, R18, R16 ;  /* 0x000000125b107223 */ /* 0x000fe20000000010 */
[----:B------:R-:W0:Y:S01]  /*48b0*/  LDS R94, [R80.X4+0x3af4] ;  /* 0x003af400505e7984 */ /* 0x000e220000004800 */
[----:B----4-:R-:W-:-:S02]  /*48c0*/  FFMA R30, R25, R60, R30 ;  /* 0x0000003c191e7223 */ /* 0x010fc4000000001e */
[----:B-----5:R-:W-:Y:S02]  /*48d0*/  FFMA R34, R25, R64, R34 ;  /* 0x0000004019227223 */ /* 0x020fe40000000022 */
[C---:B------:R-:W-:Y:S02]  /*48e0*/  FFMA R26, R91.reuse, R26, R24 ;  /* 0x0000001a5b1a7223 */ /* 0x040fe40000000018 */
[----:B------:R-:W-:Y:S02]  /*48f0*/  FFMA R12, R91, R14, R12 ;  /* 0x0000000e5b0c7223 */ /* 0x000fe4000000000c */
[----:B------:R-:W-:Y:S01]  /*4900*/  FFMA R69, R96, R69, R38 ;  /* 0x0000004560457223 */ /* 0x000fe20000000026 */
[----:B------:R-:W-:Y:S01]  /*4910*/  LDS R91, [R80.X4+0x3bb8] ;  /* 0x003bb800505b7984 */ /* 0x000fe20000004800 */
[----:B------:R-:W-:Y:S02]  /*4920*/  FFMA R21, R98, R19, R16 ;  /* 0x0000001362157223 */ /* 0x000fe40000000010 */
[C---:B------:R-:W-:Y:S01]  /*4930*/  FFMA R30, R96.reuse, R61, R30 ;  /* 0x0000003d601e7223 */ /* 0x040fe2000000001e */
[----:B------:R-:W4:Y:S01]  /*4940*/  LDS.128 R36, [R78+0x1930] ;  /* 0x001930004e247984 */ /* 0x000f220000000c00 */
[----:B------:R-:W-:-:S02]  /*4950*/  FFMA R34, R96, R65, R34 ;  /* 0x0000004160227223 */ /* 0x000fc40000000022 */
[C---:B------:R-:W-:Y:S01]  /*4960*/  FFMA R26, R98.reuse, R27, R26 ;  /* 0x0000001b621a7223 */ /* 0x040fe2000000001a */
[----:B------:R-:W5:Y:S01]  /*4970*/  LDS.128 R16, [R78+0x1130] ;  /* 0x001130004e107984 */ /* 0x000f620000000c00 */
[C---:B------:R-:W-:Y:S02]  /*4980*/  FFMA R23, R98.reuse, R23, R22 ;  /* 0x0000001762177223 */ /* 0x040fe40000000016 */
[----:B------:R-:W-:Y:S02]  /*4990*/  FFMA R98, R98, R15, R12 ;  /* 0x0000000f62627223 */ /* 0x000fe4000000000c */
[----:B------:R-:W0:Y:S01]  /*49a0*/  LDS.128 R12, [R78+0x930] ;  /* 0x000930004e0c7984 */ /* 0x000e220000000c00 */
[C---:B------:R-:W-:Y:S02]  /*49b0*/  FFMA R62, R95.reuse, R62, R30 ;  /* 0x0000003e5f3e7223 */ /* 0x040fe4000000001e */
[----:B------:R-:W-:Y:S01]  /*49c0*/  FFMA R66, R95, R66, R34 ;  /* 0x000000425f427223 */ /* 0x000fe20000000022 */
[----:B------:R-:W-:Y:S01]  /*49d0*/  LDS.128 R28, [R78+0xb30] ;  /* 0x000b30004e1c7984 */ /* 0x000fe20000000c00 */
[----:B------:R-:W-:-:S03]  /*49e0*/  FFMA R26, R56, R25, R26 ;  /* 0x00000019381a7223 */ /* 0x000fc6000000001a */
[----:B------:R-:W0:Y:S01]  /*49f0*/  LDS.128 R32, [R78+0x330] ;  /* 0x000330004e207984 */ /* 0x000e220000000c00 */
[----:B------:R-:W-:Y:S02]  /*4a00*/  FFMA R26, R96, R57, R26 ;  /* 0x00000039601a7223 */ /* 0x000fe4000000001a */
[C---:B-1----:R-:W-:Y:S02]  /*4a10*/  FFMA R20, R25.reuse, R48, R20 ;  /* 0x0000003019147223 */ /* 0x042fe40000000014 */
[C---:B--2---:R-:W-:Y:S02]  /*4a20*/  FFMA R21, R25.reuse, R52, R21 ;  /* 0x0000003419157223 */ /* 0x044fe40000000015 */
[----:B------:R-:W-:Y:S02]  /*4a30*/  FFMA R23, R25, R40, R23 ;  /* 0x0000002819177223 */ /* 0x000fe40000000017 */
[----:B------:R-:W-:Y:S02]  /*4a40*/  FFMA R58, R95, R58, R26 ;  /* 0x0000003a5f3a7223 */ /* 0x000fe4000000001a */
[----:B---3--:R-:W-:-:S02]  /*4a50*/  FFMA R44, R25, R44, R98 ;  /* 0x0000002c192c7223 */ /* 0x008fc40000000062 */
[C---:B------:R-:W-:Y:S01]  /*4a60*/  FFMA R49, R96.reuse, R49, R20 ;  /* 0x0000003160317223 */ /* 0x040fe20000000014 */
[----:B------:R-:W1:Y:S01]  /*4a70*/  LDS.128 R24, [R78+0x1330] ;  /* 0x001330004e187984 */ /* 0x000e620000000c00 */
[C---:B------:R-:W-:Y:S02]  /*4a80*/  FFMA R53, R96.reuse, R53, R21 ;  /* 0x0000003560357223 */ /* 0x040fe40000000015 */
[----:B------:R-:W-:Y:S01]  /*4a90*/  FFMA R41, R96, R41, R23 ;  /* 0x0000002960297223 */ /* 0x000fe20000000017 */
[----:B------:R-:W-:Y:S01]  /*4aa0*/  LDS R98, [R80.X4+0x51ec] ;  /* 0x0051ec0050627984 */ /* 0x000fe20000004800 */
[----:B------:R-:W-:-:S03]  /*4ab0*/  FFMA R58, R100, R59, R58 ;  /* 0x0000003b643a7223 */ /* 0x000fc6000000003a */
[----:B------:R-:W2:Y:S01]  /*4ac0*/  LDS.128 R20, [R78+0x1b30] ;  /* 0x001b30004e147984 */ /* 0x000ea20000000c00 */
[----:B------:R-:W-:Y:S02]  /*4ad0*/  FFMA R49, R95, R50, R49 ;  /* 0x000000325f317223 */ /* 0x000fe40000000031 */
[----:B------:R-:W-:Y:S02]  /*4ae0*/  FFMA R58, R8, R93, R58 ;  /* 0x0000005d083a7223 */ /* 0x000fe4000000003a */
[----:B------:R-:W3:Y:S01]  /*4af0*/  LDS R8, [R80.X4+0x3c7c] ;  /* 0x003c7c0050087984 */ /* 0x000ee20000004800 */
[----:B------:R-:W-:-:S03]  /*4b00*/  FFMA R52, R100, R51, R49 ;  /* 0x0000003364347223 */ /* 0x000fc60000000031 */
[----:B------:R-:W1:Y:S01]  /*4b10*/  LDS.128 R48, [R78+0x140] ;  /* 0x000140004e307984 */ /* 0x000e620000000c00 */
[C---:B------:R-:W-:Y:S02]  /*4b20*/  FFMA R70, R95.reuse, R70, R69 ;  /* 0x000000465f467223 */ /* 0x040fe40000000045 */
[----:B------:R-:W-:Y:S02]  /*4b30*/  FFMA R44, R96, R45, R44 ;  /* 0x0000002d602c7223 */ /* 0x000fe4000000002c */
[C---:B------:R-:W-:Y:S01]  /*4b40*/  FFMA R41, R95.reuse, R42, R41 ;  /* 0x0000002a5f297223 */ /* 0x040fe20000000029 */
[----:B------:R-:W-:Y:S01]  /*4b50*/  LDS R96, [R80.X4+0x3e04] ;  /* 0x003e040050607984 */ /* 0x000fe20000004800 */
[----:B------:R-:W-:Y:S02]  /*4b60*/  FFMA R70, R100, R71, R70 ;  /* 0x0000004764467223 */ /* 0x000fe40000000046 */
[C---:B------:R-:W-:Y:S02]  /*4b70*/  FFMA R53, R95.reuse, R54, R53 ;  /* 0x000000365f357223 */ /* 0x040fe40000000035 */
[----:B------:R-:W-:-:S02]  /*4b80*/  FFMA R44, R95, R46, R44 ;  /* 0x0000002e5f2c7223 */ /* 0x000fc4000000002c */
[----:B------:R-:W-:Y:S01]  /*4b90*/  FFMA R66, R100, R67, R66 ;  /* 0x0000004364427223 */ /* 0x000fe20000000042 */
[----:B------:R-:W-:Y:S01]  /*4ba0*/  LDS R95, [R80.X4+0x3ec8] ;  /* 0x003ec800505f7984 */ /* 0x000fe20000004800 */
[----:B0-----:R-:W-:Y:S02]  /*4bb0*/  FFMA R58, R94, R9, R58 ;  /* 0x000000095e3a7223 */ /* 0x001fe4000000003a */
[C---:B------:R-:W-:Y:S02]  /*4bc0*/  FFMA R9, R100.reuse, R43, R41 ;  /* 0x0000002b64097223 */ /* 0x040fe40000000029 */
[----:B------:R-:W0:Y:S01]  /*4bd0*/  LDS.128 R40, [R78+0x1140] ;  /* 0x001140004e287984 */ /* 0x000e220000000c00 */
[C---:B------:R-:W-:Y:S02]  /*4be0*/  FFMA R62, R100.reuse, R63, R62 ;  /* 0x0000003f643e7223 */ /* 0x040fe4000000003e */
[----:B------:R-:W-:Y:S02]  /*4bf0*/  FFMA R55, R100, R55, R53 ;  /* 0x0000003764377223 */ /* 0x000fe40000000035 */
[----:B----4-:R-:W-:-:S02]  /*4c00*/  FFMA R36, R93, R36, R70 ;  /* 0x000000245d247223 */ /* 0x010fc40000000046 */
[----:B------:R-:W-:Y:S01]  /*4c10*/  FFMA R100, R100, R47, R44 ;  /* 0x0000002f64647223 */ /* 0x000fe2000000002c */
[----:B------:R-:W4:Y:S01]  /*4c20*/  LDS.128 R68, [R78+0xb40] ;  /* 0x000b40004e447984 */ /* 0x000f220000000c00 */
[----:B------:R-:W-:Y:S02]  /*4c30*/  FFMA R10, R91, R10, R58 ;  /* 0x0000000a5b0a7223 */ /* 0x000fe4000000003a */
[C---:B-----5:R-:W-:Y:S01]  /*4c40*/  FFMA R16, R93.reuse, R16, R66 ;  /* 0x000000105d107223 */ /* 0x060fe20000000042 */
[----:B------:R-:W5:Y:S01]  /*4c50*/  LDS.128 R44, [R78+0x940] ;  /* 0x000940004e2c7984 */ /* 0x000f620000000c00 */
[----:B------:R-:W-:-:S03]  /*4c60*/  FFMA R12, R93, R12, R62 ;  /* 0x0000000c5d0c7223 */ /* 0x000fc6000000003e */
[----:B------:R-:W0:Y:S04]  /*4c70*/  LDS.128 R56, [R78+0x1940] ;  /* 0x001940004e387984 */ /* 0x000e280000000c00 */
[----:B------:R-:W0:Y:S01]  /*4c80*/  LDS.128 R64, [R78+0x1340] ;  /* 0x001340004e407984 */ /* 0x000e220000000c00 */
[C---:B------:R-:W-:Y:S02]  /*4c90*/  FFMA R32, R93.reuse, R32, R52 ;  /* 0x000000205d207223 */ /* 0x040fe40000000034 */
[C---:B------:R-:W-:Y:S01]  /*4ca0*/  FFMA R28, R93.reuse, R28, R55 ;  /* 0x0000001c5d1c7223 */ /* 0x040fe20000000037 */
[----:B------:R-:W0:Y:S04]  /*4cb0*/  LDS.128 R60, [R78+0x340] ;  /* 0x000340004e3c7984 */ /* 0x000e280000000c00 */
[----:B------:R-:W0:Y:S01]  /*4cc0*/  LDS.128 R52, [R78+0x1b40] ;  /* 0x001b40004e347984 */ /* 0x000e220000000c00 */
[----:B-1----:R-:W-:-:S02]  /*4cd0*/  FFMA R9, R93, R24, R9 ;  /* 0x000000185d097223 */ /* 0x002fc40000000009 */
[----:B--2---:R-:W-:Y:S02]  /*4ce0*/  FFMA R20, R93, R20, R100 ;  /* 0x000000145d147223 */ /* 0x004fe40000000064 */
[C---:B------:R-:W-:Y:S01]  /*4cf0*/  FFMA R9, R94.reuse, R25, R9 ;  /* 0x000000195e097223 */ /* 0x040fe20000000009 */
[----:B------:R-:W-:Y:S01]  /*4d00*/  LDS R93, [R80.X4+0x44e8] ;  /* 0x0044e800505d7984 */ /* 0x000fe20000004800 */
[C---:B------:R-:W-:Y:S02]  /*4d10*/  FFMA R12, R94.reuse, R13, R12 ;  /* 0x0000000d5e0c7223 */ /* 0x040fe4000000000c */
[C---:B------:R-:W-:Y:S01]  /*4d20*/  FFMA R16, R94.reuse, R17, R16 ;  /* 0x000000115e107223 */ /* 0x040fe20000000010 */
[----:B------:R-:W-:Y:S01]  /*4d30*/  LDS R100, [R80.X4+0x4edc] ;  /* 0x004edc0050647984 */ /* 0x000fe20000004800 */
[C---:B------:R-:W-:Y:S02]  /*4d40*/  FFMA R36, R94.reuse, R37, R36 ;  /* 0x000000255e247223 */ /* 0x040fe40000000024 */
[----:B------:R-:W-:-:S02]  /*4d50*/  FFMA R33, R94, R33, R32 ;  /* 0x000000215e217223 */ /* 0x000fc40000000020 */
[C---:B------:R-:W-:Y:S02]  /*4d60*/  FFMA R28, R94.reuse, R29, R28 ;  /* 0x0000001d5e1c7223 */ /* 0x040fe4000000001c */
[----:B------:R-:W-:Y:S02]  /*4d70*/  FFMA R20, R94, R21, R20 ;  /* 0x000000155e147223 */ /* 0x000fe40000000014 */
[C---:B------:R-:W-:Y:S01]  /*4d80*/  FFMA R9, R91.reuse, R26, R9 ;  /* 0x0000001a5b097223 */ /* 0x040fe20000000009 */
[----:B------:R-:W1:Y:S01]  /*4d90*/  LDS R94, [R80.X4+0x3f8c] ;  /* 0x003f8c00505e7984 */ /* 0x000e620000004800 */
[----:B---3--:R-:W-:Y:S02]  /*4da0*/  FFMA R10, R8, R11, R10 ;  /* 0x0000000b080a7223 */ /* 0x008fe4000000000a */
[C---:B------:R-:W-:Y:S02]  /*4db0*/  FFMA R14, R91.reuse, R14, R12 ;  /* 0x0000000e5b0e7223 */ /* 0x040fe4000000000c */
        /* <DEDUP_REMOVED lines=9> */
[C---:B------:R-:W-:Y:S01]  /*4e50*/  FFMA R35, R8.reuse, R35, R33 ;  /* 0x0000002308237223 */ /* 0x040fe20000000021 */
[----:B------:R-:W-:Y:S01]  /*4e60*/  LDS.128 R36, [R78+0x1150] ;  /* 0x001150004e247984 */ /* 0x000fe20000000c00 */
[C---:B------:R-:W-:Y:S02]  /*4e70*/  FFMA R31, R8.reuse, R31, R28 ;  /* 0x0000001f081f7223 */ /* 0x040fe4000000001c */
[C---:B------:R-:W-:Y:S02]  /*4e80*/  FFMA R27, R8.reuse, R27, R9 ;  /* 0x0000001b081b7223 */ /* 0x040fe40000000009 */
[----:B------:R-:W-:Y:S02]  /*4e90*/  FFMA R23, R8, R23, R20 ;  /* 0x0000001708177223 */ /* 0x000fe40000000014 */
[----:B------:R-:W-:-:S02]  /*4ea0*/  FFMA R48, R48, R99, R10 ;  /* 0x0000006330307223 */ /* 0x000fc4000000000a */
[----:B------:R-:W2:Y:S01]  /*4eb0*/  LDS.128 R8, [R78+0x950] ;  /* 0x000950004e087984 */ /* 0x000ea20000000c00 */
[C---:B0-----:R-:W-:Y:S02]  /*4ec0*/  FFMA R18, R99.reuse, R40, R18 ;  /* 0x0000002863127223 */ /* 0x041fe40000000012 */
[C---:B----4-:R-:W-:Y:S02]  /*4ed0*/  FFMA R31, R99.reuse, R68, R31 ;  /* 0x00000044631f7223 */ /* 0x050fe4000000001f */
[C---:B-----5:R-:W-:Y:S02]  /*4ee0*/  FFMA R44, R99.reuse, R44, R14 ;  /* 0x0000002c632c7223 */ /* 0x060fe4000000000e */
[----:B------:R-:W-:Y:S01]  /*4ef0*/  FFMA R18, R96, R41, R18 ;  /* 0x0000002960127223 */ /* 0x000fe20000000012 */
[----:B------:R-:W0:Y:S01]  /*4f00*/  LDS.128 R12, [R78+0x150] ;  /* 0x000150004e0c7984 */ /* 0x000e220000000c00 */
[C---:B------:R-:W-:Y:S02]  /*4f10*/  FFMA R16, R99.reuse, R56, R16 ;  /* 0x0000003863107223 */ /* 0x040fe40000000010 */
[----:B------:R-:W-:-:S02]  /*4f20*/  FFMA R27, R99, R64, R27 ;  /* 0x00000040631b7223 */ /* 0x000fc4000000001b */
[----:B------:R-:W-:Y:S02]  /*4f30*/  FFMA R60, R99, R60, R35 ;  /* 0x0000003c633c7223 */ /* 0x000fe40000000023 */
[C---:B------:R-:W-:Y:S01]  /*4f40*/  FFMA R69, R96.reuse, R69, R31 ;  /* 0x0000004560457223 */ /* 0x040fe2000000001f */
[----:B------:R-:W3:Y:S01]  /*4f50*/  LDS.128 R32, [R78+0x1950] ;  /* 0x001950004e207984 */ /* 0x000ee20000000c00 */
[----:B------:R-:W-:Y:S02]  /*4f60*/  FFMA R42, R95, R42, R18 ;  /* 0x0000002a5f2a7223 */ /* 0x000fe40000000012 */
[C---:B------:R-:W-:Y:S01]  /*4f70*/  FFMA R57, R96.reuse, R57, R16 ;  /* 0x0000003960397223 */ /* 0x040fe20000000010 */
[----:B------:R-:W4:Y:S01]  /*4f80*/  LDS.128 R28, [R78+0x1b50] ;  /* 0x001b50004e1c7984 */ /* 0x000f220000000c00 */
[----:B------:R-:W-:Y:S02]  /*4f90*/  FFMA R52, R99, R52, R23 ;  /* 0x0000003463347223 */ /* 0x000fe40000000017 */
[C---:B------:R-:W-:Y:S01]  /*4fa0*/  FFMA R65, R96.reuse, R65, R27 ;  /* 0x0000004160417223 */ /* 0x040fe2000000001b */
[----:B------:R-:W5:Y:S01]  /*4fb0*/  LDS.128 R20, [R78+0x350] ;  /* 0x000350004e147984 */ /* 0x000f620000000c00 */
[----:B------:R-:W-:-:S03]  /*4fc0*/  FFMA R45, R96, R45, R44 ;  /* 0x0000002d602d7223 */ /* 0x000fc6000000002c */
[----:B------:R-:W0:Y:S04]  /*4fd0*/  LDS.128 R16, [R78+0xb50] ;  /* 0x000b50004e107984 */ /* 0x000e280000000c00 */
[----:B------:R-:W0:Y:S04]  /*4fe0*/  LDS.128 R24, [R78+0x1350] ;  /* 0x001350004e187984 */ /* 0x000e280000000c00 */
[----:B------:R-:W3:Y:S01]  /*4ff0*/  LDS R44, [R80.X4+0x4114] ;  /* 0x00411400502c7984 */ /* 0x000ee20000004800 */
[----:B------:R-:W-:Y:S02]  /*5000*/  FFMA R46, R95, R46, R45 ;  /* 0x0000002e5f2e7223 */ /* 0x000fe4000000002d */
[----:B------:R-:W-:Y:S01]  /*5010*/  FFMA R48, R96, R49, R48 ;  /* 0x0000003160307223 */ /* 0x000fe20000000030 */
[----:B------:R-:W-:Y:S01]  /*5020*/  LDS R99, [R80.X4+0x4fa0] ;  /* 0x004fa00050637984 */ /* 0x000fe20000004800 */
[----:B-1----:R-:W-:-:S02]  /*5030*/  FFMA R46, R94, R47, R46 ;  /* 0x0000002f5e2e7223 */ /* 0x002fc4000000002e */
[C---:B------:R-:W-:Y:S02]  /*5040*/  FFMA R61, R96.reuse, R61, R60 ;  /* 0x0000003d603d7223 */ /* 0x040fe4000000003c */
[----:B------:R-:W-:Y:S02]  /*5050*/  FFMA R52, R96, R53, R52 ;  /* 0x0000003560347223 */ /* 0x000fe40000000034 */
[----:B--2---:R-:W-:Y:S01]  /*5060*/  FFMA R46, R97, R8, R46 ;  /* 0x00000008612e7223 */ /* 0x004fe2000000002e */
[----:B------:R-:W-:Y:S01]  /*5070*/  LDS R96, [R80.X4+0x4424] ;  /* 0x0044240050607984 */ /* 0x000fe20000004800 */
[----:B------:R-:W-:-:S03]  /*5080*/  FFMA R50, R95, R50, R48 ;  /* 0x000000325f327223 */ /* 0x000fc60000000030 */
[----:B------:R-:W1:Y:S01]  /*5090*/  LDS R8, [R80.X4+0x429c] ;  /* 0x00429c0050087984 */ /* 0x000e620000004800 */
[C---:B------:R-:W-:Y:S02]  /*50a0*/  FFMA R57, R95.reuse, R58, R57 ;  /* 0x0000003a5f397223 */ /* 0x040fe40000000039 */
[C---:B------:R-:W-:Y:S02]  /*50b0*/  FFMA R61, R95.reuse, R62, R61 ;  /* 0x0000003e5f3d7223 */ /* 0x040fe4000000003d */
[C---:B------:R-:W-:Y:S02]  /*50c0*/  FFMA R45, R95.reuse, R70, R69 ;  /* 0x000000465f2d7223 */ /* 0x040fe40000000045 */
[C---:B------:R-:W-:Y:S02]  /*50d0*/  FFMA R65, R95.reuse, R66, R65 ;  /* 0x000000425f417223 */ /* 0x040fe40000000041 */
[----:B------:R-:W-:Y:S02]  /*50e0*/  FFMA R52, R95, R54, R52 ;  /* 0x000000365f347223 */ /* 0x000fe40000000034 */
[C---:B------:R-:W-:Y:S01]  /*50f0*/  FFMA R47, R94.reuse, R43, R42 ;  /* 0x0000002b5e2f7223 */ /* 0x040fe2000000002a */
[----:B------:R-:W-:Y:S04]  /*5100*/  LDS R95, [R80.X4+0x4360] ;  /* 0x00436000505f7984 */ /* 0x000fe80000004800 */
[----:B------:R-:W2:Y:S01]  /*5110*/  LDS.128 R40, [R78+0x160] ;  /* 0x000160004e287984 */ /* 0x000ea20000000c00 */
[----:B------:R-:W-:-:S02]  /*5120*/  FFMA R50, R94, R51, R50 ;  /* 0x000000335e327223 */ /* 0x000fc40000000032 */
[C---:B------:R-:W-:Y:S02]  /*5130*/  FFMA R59, R94.reuse, R59, R57 ;  /* 0x0000003b5e3b7223 */ /* 0x040fe40000000039 */
[----:B------:R-:W-:Y:S02]  /*5140*/  FFMA R55, R94, R55, R52 ;  /* 0x000000375e377223 */ /* 0x000fe40000000034 */
[----:B0-----:R-:W-:Y:S02]  /*5150*/  FFMA R50, R12, R97, R50 ;  /* 0x000000610c327223 */ /* 0x001fe40000000032 */
[C---:B------:R-:W-:Y:S02]  /*5160*/  FFMA R63, R94.reuse, R63, R61 ;  /* 0x0000003f5e3f7223 */ /* 0x040fe4000000003d */
[C---:B------:R-:W-:Y:S02]  /*5170*/  FFMA R45, R94.reuse, R71, R45 ;  /* 0x000000475e2d7223 */ /* 0x040fe4000000002d */
[----:B------:R-:W-:Y:S01]  /*5180*/  FFMA R12, R94, R67, R65 ;  /* 0x000000435e0c7223 */ /* 0x000fe20000000041 */
[----:B------:R-:W-:Y:S01]  /*5190*/  LDS.128 R68, [R78+0x960] ;  /* 0x000960004e447984 */ /* 0x000fe20000000c00 */
[----:B---3--:R-:W-:-:S02]  /*51a0*/  FFMA R32, R97, R32, R59 ;  /* 0x0000002061207223 */ /* 0x008fc4000000003b */
[C---:B----4-:R-:W-:Y:S01]  /*51b0*/  FFMA R28, R97.reuse, R28, R55 ;  /* 0x0000001c611c7223 */ /* 0x050fe20000000037 */
[----:B------:R-:W0:Y:S01]  /*51c0*/  LDS.128 R56, [R78+0x360] ;  /* 0x000360004e387984 */ /* 0x000e220000000c00 */
[C---:B------:R-:W-:Y:S02]  /*51d0*/  FFMA R36, R97.reuse, R36, R47 ;  /* 0x0000002461247223 */ /* 0x040fe4000000002f */
[C---:B-----5:R-:W-:Y:S01]  /*51e0*/  FFMA R20, R97.reuse, R20, R63 ;  /* 0x0000001461147223 */ /* 0x060fe2000000003f */
[----:B------:R-:W3:Y:S01]  /*51f0*/  LDS.128 R52, [R78+0xb60] ;  /* 0x000b60004e347984 */ /* 0x000ee20000000c00 */
[C---:B------:R-:W-:Y:S02]  /*5200*/  FFMA R16, R97.reuse, R16, R45 ;  /* 0x0000001061107223 */ /* 0x040fe4000000002d */
[----:B------:R-:W-:Y:S01]  /*5210*/  FFMA R12, R97, R24, R12 ;  /* 0x00000018610c7223 */ /* 0x000fe2000000000c */
[----:B------:R-:W-:Y:S01]  /*5220*/  LDS.128 R64, [R78+0x1160] ;  /* 0x001160004e407984 */ /* 0x000fe20000000c00 */
[----:B------:R-:W-:-:S02]  /*5230*/  FFMA R13, R44, R13, R50 ;  /* 0x0000000d2c0d7223 */ /* 0x000fc40000000032 */
[C---:B------:R-:W-:Y:S01]  /*5240*/  FFMA R9, R44.reuse, R9, R46 ;  /* 0x000000092c097223 */ /* 0x040fe2000000002e */
[----:B------:R-:W4:Y:S01]  /*5250*/  LDS.128 R48, [R78+0x1360] ;  /* 0x001360004e307984 */ /* 0x000f220000000c00 */
[C---:B------:R-:W-:Y:S02]  /*5260*/  FFMA R36, R44.reuse, R37, R36 ;  /* 0x000000252c247223 */ /* 0x040fe40000000024 */
[C---:B------:R-:W-:Y:S01]  /*5270*/  FFMA R33, R44.reuse, R33, R32 ;  /* 0x000000212c217223 */ /* 0x040fe20000000020 */
[----:B------:R-:W-:Y:S01]  /*5280*/  LDS.128 R60, [R78+0x1960] ;  /* 0x001960004e3c7984 */ /* 0x000fe20000000c00 */
[C---:B------:R-:W-:Y:S02]  /*5290*/  FFMA R21, R44.reuse, R21, R20 ;  /* 0x000000152c157223 */ /* 0x040fe40000000014 */
[C---:B------:R-:W-:Y:S01]  /*52a0*/  FFMA R16, R44.reuse, R17, R16 ;  /* 0x000000112c107223 */ /* 0x040fe20000000010 */
[----:B------:R-:W-:Y:S01]  /*52b0*/  LDS R97, [R80.X4+0x4670] ;  /* 0x0046700050617984 */ /* 0x000fe20000004800 */
[----:B------:R-:W-:-:S02]  /*52c0*/  FFMA R12, R44, R25, R12 ;  /* 0x000000192c0c7223 */ /* 0x000fc4000000000c */
[----:B------:R-:W-:Y:S01]  /*52d0*/  FFMA R28, R44, R29, R28 ;  /* 0x0000001d2c1c7223 */ /* 0x000fe2000000001c */
[----:B------:R-:W-:Y:S04]  /*52e0*/  LDS R94, [R80.X4+0x4734] ;  /* 0x00473400505e7984 */ /* 0x000fe80000004800 */
[----:B------:R-:W5:Y:S01]  /*52f0*/  LDS.128 R44, [R78+0x1b60] ;  /* 0x001b60004e2c7984 */ /* 0x000f620000000c00 */
[----:B------:R-:W-:-:S04]  /*5300*/  FFMA R14, R91, R14, R13 ;  /* 0x0000000e5b0e7223 */ /* 0x000fc8000000000d */
[----:B-1----:R-:W-:Y:S02]  /*5310*/  FFMA R14, R8, R15, R14 ;  /* 0x0000000f080e7223 */ /* 0x002fe4000000000e */
[C---:B------:R-:W-:Y:S02]  /*5320*/  FFMA R10, R91.reuse, R10, R9 ;  /* 0x0000000a5b0a7223 */ /* 0x040fe40000000009 */
[----:B--2---:R-:W-:Y:S02]  /*5330*/  FFMA R14, R40, R95, R14 ;  /* 0x0000005f280e7223 */ /* 0x004fe4000000000e */
[C---:B------:R-:W-:Y:S01]  /*5340*/  FFMA R38, R91.reuse, R38, R36 ;  /* 0x000000265b267223 */ /* 0x040fe20000000024 */
[----:B------:R-:W1:Y:S01]  /*5350*/  LDS R40, [R80.X4+0x45ac] ;  /* 0x0045ac0050287984 */ /* 0x000e620000004800 */
        /* <DEDUP_REMOVED lines=11> */
[C---:B------:R-:W-:Y:S01]  /*5410*/  FFMA R27, R8.reuse, R27, R12 ;  /* 0x0000001b081b7223 */ /* 0x040fe2000000000c */
[----:B------:R-:W-:Y:S01]  /*5420*/  LDS.128 R16, [R78+0x970] ;  /* 0x000970004e107984 */ /* 0x000fe20000000c00 */
[----:B------:R-:W-:-:S03]  /*5430*/  FFMA R31, R8, R31, R28 ;  /* 0x0000001f081f7223 */ /* 0x000fc6000000001c */
[----:B------:R-:W2:Y:S01]  /*5440*/  LDS.128 R8, [R78+0x170] ;  /* 0x000170004e087984 */ /* 0x000ea20000000c00 */
[C---:B0-----:R-:W-:Y:S02]  /*5450*/  FFMA R23, R95.reuse, R56, R23 ;  /* 0x000000385f177223 */ /* 0x041fe40000000017 */
[C---:B---3--:R-:W-:Y:S02]  /*5460*/  FFMA R20, R95.reuse, R52, R20 ;  /* 0x000000345f147223 */ /* 0x048fe40000000014 */
[----:B------:R-:W-:Y:S02]  /*5470*/  FFMA R14, R96, R41, R14 ;  /* 0x00000029600e7223 */ /* 0x000fe4000000000e */
[C---:B------:R-:W-:Y:S02]  /*5480*/  FFMA R13, R95.reuse, R68, R13 ;  /* 0x000000445f0d7223 */ /* 0x040fe4000000000d */
[C---:B----4-:R-:W-:Y:S02]  /*5490*/  FFMA R27, R95.reuse, R48, R27 ;  /* 0x000000305f1b7223 */ /* 0x050fe4000000001b */
[----:B-----5:R-:W-:-:S02]  /*54a0*/  FFMA R31, R95, R44, R31 ;  /* 0x0000002c5f1f7223 */ /* 0x020fc4000000001f */
[C---:B------:R-:W-:Y:S02]  /*54b0*/  FFMA R57, R96.reuse, R57, R23 ;  /* 0x0000003960397223 */ /* 0x040fe40000000017 */
[C---:B------:R-:W-:Y:S02]  /*54c0*/  FFMA R53, R96.reuse, R53, R20 ;  /* 0x0000003560357223 */ /* 0x040fe40000000014 */
[----:B------:R-:W0:Y:S01]  /*54d0*/  LDS.128 R20, [R78+0x1b70] ;  /* 0x001b70004e147984 */ /* 0x000e220000000c00 */
[----:B------:R-:W-:Y:S02]  /*54e0*/  FFMA R42, R93, R42, R14 ;  /* 0x0000002a5d2a7223 */ /* 0x000fe4000000000e */
[C---:B------:R-:W-:Y:S02]  /*54f0*/  FFMA R69, R96.reuse, R69, R13 ;  /* 0x0000004560457223 */ /* 0x040fe4000000000d */
[C---:B------:R-:W-:Y:S01]  /*5500*/  FFMA R49, R96.reuse, R49, R27 ;  /* 0x0000003160317223 */ /* 0x040fe2000000001b */
[----:B------:R-:W3:Y:S01]  /*5510*/  LDS.128 R12, [R78+0x1170] ;  /* 0x001170004e0c7984 */ /* 0x000ee20000000c00 */
[----:B------:R-:W-:-:S03]  /*5520*/  FFMA R45, R96, R45, R31 ;  /* 0x0000002d602d7223 */ /* 0x000fc6000000001f */
[----:B------:R-:W4:Y:S04]  /*5530*/  LDS.128 R24, [R78+0x370] ;  /* 0x000370004e187984 */ /* 0x000f280000000c00 */
[----:B------:R-:W5:Y:S01]  /*5540*/  LDS.128 R28, [R78+0x1370] ;  /* 0x001370004e1c7984 */ /* 0x000f620000000c00 */
[C---:B------:R-:W-:Y:S02]  /*5550*/  FFMA R38, R95.reuse, R64, R38 ;  /* 0x000000405f267223 */ /* 0x040fe40000000026 */
[----:B------:R-:W-:Y:S02]  /*5560*/  FFMA R33, R95, R60, R33 ;  /* 0x0000003c5f217223 */ /* 0x000fe40000000021 */
[C---:B------:R-:W-:Y:S01]  /*5570*/  FFMA R38, R96.reuse, R65, R38 ;  /* 0x0000004160267223 */ /* 0x040fe20000000026 */
[----:B------:R-:W-:Y:S01]  /*5580*/  LDS R95, [R80.X4+0x4980] ;  /* 0x00498000505f7984 */ /* 0x000fe20000004800 */
[----:B------:R-:W-:-:S02]  /*5590*/  FFMA R61, R96, R61, R33 ;  /* 0x0000003d603d7223 */ /* 0x000fc40000000021 */
[----:B------:R-:W-:Y:S01]  /*55a0*/  FFMA R66, R93, R66, R38 ;  /* 0x000000425d427223 */ /* 0x000fe20000000026 */
[----:B------:R-:W-:Y:S01]  /*55b0*/  LDS.128 R32, [R78+0xb70] ;  /* 0x000b70004e207984 */ /* 0x000fe20000000c00 */
[----:B-1----:R-:W-:-:S03]  /*55c0*/  FFMA R42, R40, R43, R42 ;  /* 0x0000002b282a7223 */ /* 0x002fc6000000002a */
[----:B------:R-:W1:Y:S01]  /*55d0*/  LDS.128 R36, [R78+0x1970] ;  /* 0x001970004e247984 */ /* 0x000e620000000c00 */
[C---:B------:R-:W-:Y:S02]  /*55e0*/  FFMA R70, R93.reuse, R70, R69 ;  /* 0x000000465d467223 */ /* 0x040fe40000000045 */
[C---:B------:R-:W-:Y:S01]  /*55f0*/  FFMA R61, R93.reuse, R62, R61 ;  /* 0x0000003e5d3d7223 */ /* 0x040fe2000000003d */
[----:B------:R-:W1:Y:S01]  /*5600*/  LDS R96, [R80.X4+0x48bc] ;  /* 0x0048bc0050607984 */ /* 0x000e620000004800 */
[C---:B------:R-:W-:Y:S02]  /*5610*/  FFMA R57, R93.reuse, R58, R57 ;  /* 0x0000003a5d397223 */ /* 0x040fe40000000039 */
[C---:B------:R-:W-:Y:S02]  /*5620*/  FFMA R53, R93.reuse, R54, R53 ;  /* 0x000000365d357223 */ /* 0x040fe40000000035 */
[C---:B------:R-:W-:Y:S02]  /*5630*/  FFMA R49, R93.reuse, R50, R49 ;  /* 0x000000325d317223 */ /* 0x040fe40000000031 */
[----:B------:R-:W-:-:S02]  /*5640*/  FFMA R45, R93, R46, R45 ;  /* 0x0000002e5d2d7223 */ /* 0x000fc4000000002d */
[C---:B------:R-:W-:Y:S01]  /*5650*/  FFMA R70, R40.reuse, R71, R70 ;  /* 0x0000004728467223 */ /* 0x040fe20000000046 */
[----:B------:R-:W-:Y:S01]  /*5660*/  LDS R93, [R80.X4+0x4b08] ;  /* 0x004b0800505d7984 */ /* 0x000fe20000004800 */
[----:B------:R-:W-:Y:S02]  /*5670*/  FFMA R66, R40, R67, R66 ;  /* 0x0000004328427223 */ /* 0x000fe40000000042 */
[----:B--2---:R-:W-:Y:S02]  /*5680*/  FFMA R8, R8, R97, R42 ;  /* 0x0000006108087223 */ /* 0x004fe4000000002a */
[C---:B------:R-:W-:Y:S02]  /*5690*/  FFMA R61, R40.reuse, R63, R61 ;  /* 0x0000003f283d7223 */ /* 0x040fe4000000003d */
[C---:B------:R-:W-:Y:S02]  /*56a0*/  FFMA R59, R40.reuse, R59, R57 ;  /* 0x0000003b283b7223 */ /* 0x040fe40000000039 */
[----:B------:R-:W-:-:S02]  /*56b0*/  FFMA R55, R40, R55, R53 ;  /* 0x0000003728377223 */ /* 0x000fc40000000035 */
[C---:B------:R-:W-:Y:S02]  /*56c0*/  FFMA R51, R40.reuse, R51, R49 ;  /* 0x0000003328337223 */ /* 0x040fe40000000031 */
[----:B------:R-:W-:Y:S02]  /*56d0*/  FFMA R47, R40, R47, R45 ;  /* 0x0000002f282f7223 */ /* 0x000fe4000000002d */
[----:B------:R-:W2:Y:S01]  /*56e0*/  LDS.128 R40, [R78+0x180] ;  /* 0x000180004e287984 */ /* 0x000ea20000000c00 */
[C---:B------:R-:W-:Y:S02]  /*56f0*/  FFMA R16, R97.reuse, R16, R70 ;  /* 0x0000001061107223 */ /* 0x040fe40000000046 */
[C---:B0-----:R-:W-:Y:S01]  /*5700*/  FFMA R20, R97.reuse, R20, R47 ;  /* 0x0000001461147223 */ /* 0x041fe2000000002f */
[----:B------:R-:W-:Y:S04]  /*5710*/  LDS.128 R68, [R78+0x980] ;  /* 0x000980004e447984 */ /* 0x000fe80000000c00 */
[----:B------:R-:W0:Y:S01]  /*5720*/  LDS.128 R44, [R78+0x1b80] ;  /* 0x001b80004e2c7984 */ /* 0x000e220000000c00 */
[----:B---3--:R-:W-:-:S02]  /*5730*/  FFMA R12, R97, R12, R66 ;  /* 0x0000000c610c7223 */ /* 0x008fc40000000042 */
[C---:B------:R-:W-:Y:S01]  /*5740*/  FFMA R17, R94.reuse, R17, R16 ;  /* 0x000000115e117223 */ /* 0x040fe20000000010 */
[----:B------:R-:W3:Y:S01]  /*5750*/  LDS.128 R64, [R78+0x1180] ;  /* 0x001180004e407984 */ /* 0x000ee20000000c00 */
[C---:B----4-:R-:W-:Y:S02]  /*5760*/  FFMA R24, R97.reuse, R24, R59 ;  /* 0x0000001861187223 */ /* 0x050fe4000000003b */
[----:B-----5:R-:W-:Y:S01]  /*5770*/  FFMA R28, R97, R28, R51 ;  /* 0x0000001c611c7223 */ /* 0x020fe20000000033 */
[----:B------:R-:W-:Y:S04]  /*5780*/  LDS R16, [R80.X4+0x4a44] ;  /* 0x004a440050107984 */ /* 0x000fe80000004800 */
[----:B------:R-:W4:Y:S04]  /*5790*/  LDS.128 R56, [R78+0x1980] ;  /* 0x001980004e387984 */ /* 0x000f280000000c00 */
[----:B------:R-:W5:Y:S01]  /*57a0*/  LDS.128 R48, [R78+0x1380] ;  /* 0x001380004e307984 */ /* 0x000f620000000c00 */
[----:B------:R-:W-:-:S02]  /*57b0*/  FFMA R8, R94, R9, R8 ;  /* 0x000000095e087223 */ /* 0x000fc40000000008 */
[----:B-1----:R-:W-:Y:S02]  /*57c0*/  FFMA R36, R97, R36, R61 ;  /* 0x0000002461247223 */ /* 0x002fe4000000003d */
[----:B------:R-:W-:Y:S01]  /*57d0*/  FFMA R10, R91, R10, R8 ;  /* 0x0000000a5b0a7223 */ /* 0x000fe20000000008 */
[----:B------:R-:W1:Y:S01]  /*57e0*/  LDS.128 R60, [R78+0x380] ;  /* 0x000380004e3c7984 */ /* 0x000e620000000c00 */
[----:B------:R-:W-:Y:S02]  /*57f0*/  FFMA R32, R97, R32, R55 ;  /* 0x0000002061207223 */ /* 0x000fe40000000037 */
[----:B------:R-:W-:Y:S01]  /*5800*/  FFMA R10, R96, R11, R10 ;  /* 0x0000000b600a7223 */ /* 0x000fe2000000000a */
[----:B------:R-:W0:Y:S01]  /*5810*/  LDS.128 R52, [R78+0xb80] ;  /* 0x000b80004e347984 */ /* 0x000e220000000c00 */
[C---:B------:R-:W-:Y:S02]  /*5820*/  FFMA R12, R94.reuse, R13, R12 ;  /* 0x0000000d5e0c7223 */ /* 0x040fe4000000000c */
[C---:B------:R-:W-:Y:S01]  /*5830*/  FFMA R37, R94.reuse, R37, R36 ;  /* 0x000000255e257223 */ /* 0x040fe20000000024 */
[----:B------:R-:W-:Y:S01]  /*5840*/  LDS R97, [R80.X4+0x4c90] ;  /* 0x004c900050617984 */ /* 0x000fe20000004800 */
[----:B------:R-:W-:-:S02]  /*5850*/  FFMA R24, R94, R25, R24 ;  /* 0x000000195e187223 */ /* 0x000fc40000000018 */
[C---:B------:R-:W-:Y:S02]  /*5860*/  FFMA R32, R94.reuse, R33, R32 ;  /* 0x000000215e207223 */ /* 0x040fe40000000020 */
[C---:B------:R-:W-:Y:S02]  /*5870*/  FFMA R28, R94.reuse, R29, R28 ;  /* 0x0000001d5e1c7223 */ /* 0x040fe4000000001c */
[----:B------:R-:W-:Y:S02]  /*5880*/  FFMA R20, R94, R21, R20 ;  /* 0x000000155e147223 */ /* 0x000fe40000000014 */
[----:B------:R-:W1:Y:S01]  /*5890*/  LDS R94, [R80.X4+0x4bcc] ;  /* 0x004bcc00505e7984 */ /* 0x000e620000004800 */
[C---:B------:R-:W-:Y:S02]  /*58a0*/  FFMA R18, R91.reuse, R18, R17 ;  /* 0x000000125b127223 */ /* 0x040fe40000000011 */
[C---:B------:R-:W-:Y:S02]  /*58b0*/  FFMA R14, R91.reuse, R14, R12 ;  /* 0x0000000e5b0e7223 */ /* 0x040fe4000000000c */
[----:B------:R-:W-:-:S02]  /*58c0*/  FFMA R37, R91, R38, R37 ;  /* 0x000000265b257223 */ /* 0x000fc40000000025 */
[C---:B------:R-:W-:Y:S02]  /*58d0*/  FFMA R24, R91.reuse, R26, R24 ;  /* 0x0000001a5b187223 */ /* 0x040fe40000000018 */
[C---:B------:R-:W-:Y:S02]  /*58e0*/  FFMA R17, R91.reuse, R34, R32 ;  /* 0x000000225b117223 */ /* 0x040fe40000000020 */
[C---:B------:R-:W-:Y:S02]  /*58f0*/  FFMA R28, R91.reuse, R30, R28 ;  /* 0x0000001e5b1c7223 */ /* 0x040fe4000000001c */
[----:B------:R-:W-:Y:S02]  /*5900*/  FFMA R22, R91, R22, R20 ;  /* 0x000000165b167223 */ /* 0x000fe40000000014 */
[----:B--2---:R-:W-:Y:S01]  /*5910*/  FFMA R40, R40, R95, R10 ;  /* 0x0000005f28287223 */ /* 0x004fe2000000000a */
[----:B------:R-:W-:Y:S01]  /*5920*/  LDS R91, [R80.X4+0x4e18] ;  /* 0x004e1800505b7984 */ /* 0x000fe20000004800 */
[----:B------:R-:W-:-:S03]  /*5930*/  FFMA R18, R96, R19, R18 ;  /* 0x0000001360127223 */ /* 0x000fc60000000012 */
[----:B------:R-:W2:Y:S01]  /*5940*/  LDS.128 R8, [R78+0x190] ;  /* 0x000190004e087984 */ /* 0x000ea20000000c00 */
[C---:B------:R-:W-:Y:S02]  /*5950*/  FFMA R14, R96.reuse, R15, R14 ;  /* 0x0000000f600e7223 */ /* 0x040fe4000000000e */
[C---:B------:R-:W-:Y:S02]  /*5960*/  FFMA R39, R96.reuse, R39, R37 ;  /* 0x0000002760277223 */ /* 0x040fe40000000025 */
[C---:B------:R-:W-:Y:S02]  /*5970*/  FFMA R27, R96.reuse, R27, R24 ;  /* 0x0000001b601b7223 */ /* 0x040fe40000000018 */
[C---:B------:R-:W-:Y:S02]  /*5980*/  FFMA R17, R96.reuse, R35, R17 ;  /* 0x0000002360117223 */ /* 0x040fe40000000011 */
[C---:B------:R-:W-:Y:S01]  /*5990*/  FFMA R31, R96.reuse, R31, R28 ;  /* 0x0000001f601f7223 */ /* 0x040fe2000000001c */
[----:B------:R-:W-:Y:S01]  /*59a0*/  LDS.128 R32, [R78+0x1990] ;  /* 0x001990004e207984 */ /* 0x000fe20000000c00 */
[----:B------:R-:W-:-:S03]  /*59b0*/  FFMA R22, R96, R23, R22 ;  /* 0x0000001760167223 */ /* 0x000fc60000000016 */
[----:B------:R-:W2:Y:S01]  /*59c0*/  LDS R96, [R80.X4+0x4d54] ;  /* 0x004d540050607984 */ /* 0x000ea20000004800 */
[C---:B0-----:R-:W-:Y:S02]  /*59d0*/  FFMA R22, R95.reuse, R44, R22 ;  /* 0x0000002c5f167223 */ /* 0x041fe40000000016 */
[C---:B---3--:R-:W-:Y:S02]  /*59e0*/  FFMA R64, R95.reuse, R64, R14 ;  /* 0x000000405f407223 */ /* 0x048fe4000000000e */
[C---:B----4-:R-:W-:Y:S01]  /*59f0*/  FFMA R56, R95.reuse, R56, R39 ;  /* 0x000000385f387223 */ /* 0x050fe20000000027 */
[----:B------:R-:W0:Y:S01]  /*5a00*/  LDS.128 R12, [R78+0x990] ;  /* 0x000990004e0c7984 */ /* 0x000e220000000c00 */
[----:B-----5:R-:W-:Y:S02]  /*5a10*/  FFMA R31, R95, R48, R31 ;  /* 0x000000305f1f7223 */ /* 0x020fe4000000001f */
[C---:B------:R-:W-:Y:S01]  /*5a20*/  FFMA R45, R16.reuse, R45, R22 ;  /* 0x0000002d102d7223 */ /* 0x040fe20000000016 */
[----:B------:R-:W3:Y:S04]  /*5a30*/  LDS.128 R36, [R78+0x1190] ;  /* 0x001190004e247984 */ /* 0x000ee80000000c00 */
[----:B------:R-:W4:Y:S01]  /*5a40*/  LDS.128 R20, [R78+0xb90] ;  /* 0x000b90004e147984 */ /* 0x000f220000000c00 */
[----:B------:R-:W-:-:S03]  /*5a50*/  FFMA R49, R16, R49, R31 ;  /* 0x0000003110317223 */ /* 0x000fc6000000001f */
[----:B------:R-:W5:Y:S01]  /*5a60*/  LDS.128 R28, [R78+0x1390] ;  /* 0x001390004e1c7984 */ /* 0x000f620000000c00 */
[C---:B------:R-:W-:Y:S02]  /*5a70*/  FFMA R40, R16.reuse, R41, R40 ;  /* 0x0000002910287223 */ /* 0x040fe40000000028 */
[C---:B-1----:R-:W-:Y:S02]  /*5a80*/  FFMA R27, R95.reuse, R60, R27 ;  /* 0x0000003c5f1b7223 */ /* 0x042fe4000000001b */
[----:B------:R-:W-:Y:S02]  /*5a90*/  FFMA R18, R95, R68, R18 ;  /* 0x000000445f127223 */ /* 0x000fe40000000012 */
[----:B------:R-:W-:Y:S02]  /*5aa0*/  FFMA R42, R93, R42, R40 ;  /* 0x0000002a5d2a7223 */ /* 0x000fe40000000028 */
[----:B------:R-:W-:Y:S02]  /*5ab0*/  FFMA R18, R16, R69, R18 ;  /* 0x0000004510127223 */ /* 0x000fe40000000012 */
[----:B------:R-:W-:-:S02]  /*5ac0*/  FFMA R17, R95, R52, R17 ;  /* 0x000000345f117223 */ /* 0x000fc40000000011 */
[----:B------:R-:W-:Y:S01]  /*5ad0*/  FFMA R61, R16, R61, R27 ;  /* 0x0000003d103d7223 */ /* 0x000fe2000000001b */
[----:B------:R-:W-:Y:S01]  /*5ae0*/  LDS R95, [R80.X4+0x5128] ;  /* 0x00512800505f7984 */ /* 0x000fe20000004800 */
[----:B------:R-:W-:-:S03]  /*5af0*/  FFMA R42, R94, R43, R42 ;  /* 0x0000002b5e2a7223 */ /* 0x000fc6000000002a */
[----:B------:R-:W1:Y:S01]  /*5b00*/  LDS.128 R24, [R78+0x1b90] ;  /* 0x001b90004e187984 */ /* 0x000e620000000c00 */
[C---:B------:R-:W-:Y:S02]  /*5b10*/  FFMA R45, R93.reuse, R46, R45 ;  /* 0x0000002e5d2d7223 */ /* 0x040fe4000000002d */
[----:B--2---:R-:W-:Y:S02]  /*5b20*/  FFMA R8, R8, R97, R42 ;  /* 0x0000006108087223 */ /* 0x004fe4000000002a */
[----:B------:R-:W-:Y:S01]  /*5b30*/  FFMA R70, R93, R70, R18 ;  /* 0x000000465d467223 */ /* 0x000fe20000000012 */
[----:B------:R-:W-:Y:S01]  /*5b40*/  LDS.128 R40, [R78+0x9a0] ;  /* 0x0009a0004e287984 */ /* 0x000fe20000000c00 */
[C---:B------:R-:W-:Y:S02]  /*5b50*/  FFMA R64, R16.reuse, R65, R64 ;  /* 0x0000004110407223 */ /* 0x040fe40000000040 */
[C---:B------:R-:W-:Y:S02]  /*5b60*/  FFMA R57, R16.reuse, R57, R56 ;  /* 0x0000003910397223 */ /* 0x040fe40000000038 */
[----:B------:R-:W-:-:S02]  /*5b70*/  FFMA R53, R16, R53, R17 ;  /* 0x0000003510357223 */ /* 0x000fc40000000011 */
[----:B------:R-:W2:Y:S01]  /*5b80*/  LDS.128 R16, [R78+0x390] ;  /* 0x000390004e107984 */ /* 0x000ea20000000c00 */
[----:B------:R-:W-:Y:S02]  /*5b90*/  FFMA R9, R96, R9, R8 ;  /* 0x0000000960097223 */ /* 0x000fe40000000008 */
[C---:B------:R-:W-:Y:S02]  /*5ba0*/  FFMA R8, R94.reuse, R47, R45 ;  /* 0x0000002f5e087223 */ /* 0x040fe4000000002d */
[----:B------:R-:W1:Y:S01]  /*5bb0*/  LDS.128 R44, [R78+0x1a0] ;  /* 0x0001a0004e2c7984 */ /* 0x000e620000000c00 */
[C---:B------:R-:W-:Y:S02]  /*5bc0*/  FFMA R66, R93.reuse, R66, R64 ;  /* 0x000000425d427223 */ /* 0x040fe40000000040 */
[----:B------:R-:W-:Y:S02]  /*5bd0*/  FFMA R53, R93, R54, R53 ;  /* 0x000000365d357223 */ /* 0x000fe40000000035 */
[----:B------:R-:W-:-:S02]  /*5be0*/  FFMA R70, R94, R71, R70 ;  /* 0x000000475e467223 */ /* 0x000fc40000000046 */
[C---:B------:R-:W-:Y:S02]  /*5bf0*/  FFMA R66, R94.reuse, R67, R66 ;  /* 0x000000435e427223 */ /* 0x040fe40000000042 */
[C---:B------:R-:W-:Y:S02]  /*5c00*/  FFMA R55, R94.reuse, R55, R53 ;  /* 0x000000375e377223 */ /* 0x040fe40000000035 */
[C---:B------:R-:W-:Y:S02]  /*5c10*/  FFMA R57, R93.reuse, R58, R57 ;  /* 0x0000003a5d397223 */ /* 0x040fe40000000039 */
[C---:B------:R-:W-:Y:S02]  /*5c20*/  FFMA R61, R93.reuse, R62, R61 ;  /* 0x0000003e5d3d7223 */ /* 0x040fe4000000003d */
[----:B------:R-:W-:Y:S02]  /*5c30*/  FFMA R49, R93, R50, R49 ;  /* 0x000000325d317223 */ /* 0x000fe40000000031 */
[C---:B------:R-:W-:Y:S01]  /*5c40*/  FFMA R57, R94.reuse, R59, R57 ;  /* 0x0000003b5e397223 */ /* 0x040fe20000000039 */
[----:B------:R-:W-:Y:S01]  /*5c50*/  LDS R93, [R80.X4+0x5438] ;  /* 0x00543800505d7984 */ /* 0x000fe20000004800 */
[----:B------:R-:W-:-:S02]  /*5c60*/  FFMA R63, R94, R63, R61 ;  /* 0x0000003f5e3f7223 */ /* 0x000fc4000000003d */
[----:B------:R-:W-:Y:S02]  /*5c70*/  FFMA R51, R94, R51, R49 ;  /* 0x000000335e337223 */ /* 0x000fe40000000031 */
[C---:B0-----:R-:W-:Y:S01]  /*5c80*/  FFMA R12, R97.reuse, R12, R70 ;  /* 0x0000000c610c7223 */ /* 0x041fe20000000046 */
[----:B------:R-:W0:Y:S01]  /*5c90*/  LDS R94, [R80.X4+0x5064] ;  /* 0x00506400505e7984 */ /* 0x000e220000004800 */
[C---:B---3--:R-:W-:Y:S02]  /*5ca0*/  FFMA R36, R97.reuse, R36, R66 ;  /* 0x0000002461247223 */ /* 0x048fe40000000042 */
[C---:B----4-:R-:W-:Y:S01]  /*5cb0*/  FFMA R20, R97.reuse, R20, R55 ;  /* 0x0000001461147223 */ /* 0x050fe20000000037 */
[----:B------:R-:W3:Y:S04]  /*5cc0*/  LDS.128 R68, [R78+0x11a0] ;  /* 0x0011a0004e447984 */ /* 0x000ee80000000c00 */
[----:B------:R-:W4:Y:S04]  /*5cd0*/  LDS.128 R64, [R78+0x19a0] ;  /* 0x0019a0004e407984 */ /* 0x000f280000000c00 */
[----:B------:R-:W0:Y:S01]  /*5ce0*/  LDS.128 R52, [R78+0x3a0] ;  /* 0x0003a0004e347984 */ /* 0x000e220000000c00 */
[----:B-----5:R-:W-:-:S03]  /*5cf0*/  FFMA R28, R97, R28, R51 ;  /* 0x0000001c611c7223 */ /* 0x020fc60000000033 */
[----:B------:R-:W5:Y:S01]  /*5d00*/  LDS.128 R48, [R78+0x13a0] ;  /* 0x0013a0004e307984 */ /* 0x000f620000000c00 */
[----:B------:R-:W-:Y:S02]  /*5d10*/  FFMA R10, R91, R10, R9 ;  /* 0x0000000a5b0a7223 */ /* 0x000fe40000000009 */
[C---:B-1----:R-:W-:Y:S02]  /*5d20*/  FFMA R8, R97.reuse, R24, R8 ;  /* 0x0000001861087223 */ /* 0x042fe40000000008 */
[----:B------:R-:W-:Y:S02]  /*5d30*/  FFMA R10, R100, R11, R10 ;  /* 0x0000000b640a7223 */ /* 0x000fe4000000000a */
[C---:B------:R-:W-:Y:S02]  /*5d40*/  FFMA R8, R96.reuse, R25, R8 ;  /* 0x0000001960087223 */ /* 0x040fe40000000008 */
[C---:B------:R-:W-:Y:S02]  /*5d50*/  FFMA R32, R97.reuse, R32, R57 ;  /* 0x0000002061207223 */ /* 0x040fe40000000039 */
[----:B--2---:R-:W-:Y:S01]  /*5d60*/  FFMA R16, R97, R16, R63 ;  /* 0x0000001061107223 */ /* 0x004fe2000000003f */
[----:B------:R-:W1:Y:S01]  /*5d70*/  LDS.128 R56, [R78+0xba0] ;  /* 0x000ba0004e387984 */ /* 0x000e620000000c00 */
[----:B------:R-:W-:-:S03]  /*5d80*/  FFMA R12, R96, R13, R12 ;  /* 0x0000000d600c7223 */ /* 0x000fc6000000000c */
[----:B------:R-:W2:Y:S01]  /*5d90*/  LDS.128 R60, [R78+0x1ba0] ;  /* 0x001ba0004e3c7984 */ /* 0x000ea20000000c00 */
[C---:B------:R-:W-:Y:S02]  /*5da0*/  FFMA R36, R96.reuse, R37, R36 ;  /* 0x0000002560247223 */ /* 0x040fe40000000024 */
[C---:B------:R-:W-:Y:S01]  /*5db0*/  FFMA R32, R96.reuse, R33, R32 ;  /* 0x0000002160207223 */ /* 0x040fe20000000020 */
[----:B------:R-:W-:Y:S01]  /*5dc0*/  LDS R97, [R80.X4+0x52b0] ;  /* 0x0052b00050617984 */ /* 0x000fe20000004800 */
[C---:B------:R-:W-:Y:S02]  /*5dd0*/  FFMA R16, R96.reuse, R17, R16 ;  /* 0x0000001160107223 */ /* 0x040fe40000000010 */
[C---:B------:R-:W-:Y:S02]  /*5de0*/  FFMA R20, R96.reuse, R21, R20 ;  /* 0x0000001560147223 */ /* 0x040fe40000000014 */
[----:B------:R-:W-:Y:S02]  /*5df0*/  FFMA R28, R96, R29, R28 ;  /* 0x0000001d601c7223 */ /* 0x000fe4000000001c */
[----:B------:R-:W-:Y:S01]  /*5e00*/  FFMA R26, R91, R26, R8 ;  /* 0x0000001a5b1a7223 */ /* 0x000fe20000000008 */
[----:B------:R-:W-:Y:S01]  /*5e10*/  LDS R96, [R80.X4+0x5374] ;  /* 0x0053740050607984 */ /* 0x000fe20000004800 */
[----:B------:R-:W-:-:S02]  /*5e20*/  FFMA R44, R44, R99, R10 ;  /* 0x000000632c2c7223 */ /* 0x000fc4000000000a */
[C---:B------:R-:W-:Y:S01]  /*5e30*/  FFMA R14, R91.reuse, R14, R12 ;  /* 0x0000000e5b0e7223 */ /* 0x040fe2000000000c */
[----:B------:R-:W1:Y:S01]  /*5e40*/  LDS.128 R8, [R78+0x1b0] ;  /* 0x0001b0004e087984 */ /* 0x000e620000000c00 */
        /* <DEDUP_REMOVED lines=12> */
[C---:B------:R-:W-:Y:S02]  /*5f10*/  FFMA R14, R99.reuse, R40, R14 ;  /* 0x00000028630e7223 */ /* 0x040fe4000000000e */
[----:B------:R-:W-:Y:S02]  /*5f20*/  FFMA R100, R100, R27, R26 ;  /* 0x0000001b64647223 */ /* 0x000fe4000000001a */
[----:B------:R-:W2:Y:S01]  /*5f30*/  LDS.128 R24, [R78+0x11b0] ;  /* 0x0011b0004e187984 */ /* 0x000ea20000000c00 */
[----:B0-----:R-:W-:Y:S02]  /*5f40*/  FFMA R14, R94, R41, R14 ;  /* 0x000000295e0e7223 */ /* 0x001fe4000000000e */
[C---:B---3--:R-:W-:Y:S02]  /*5f50*/  FFMA R68, R99.reuse, R68, R38 ;  /* 0x0000004463447223 */ /* 0x048fe40000000026 */
[C---:B----4-:R-:W-:Y:S01]  /*5f60*/  FFMA R64, R99.reuse, R64, R34 ;  /* 0x0000004063407223 */ /* 0x050fe20000000022 */
[----:B------:R-:W0:Y:S01]  /*5f70*/  LDS.128 R36, [R78+0x9b0] ;  /* 0x0009b0004e247984 */ /* 0x000e220000000c00 */
[----:B------:R-:W-:-:S03]  /*5f80*/  FFMA R19, R99, R52, R19 ;  /* 0x0000003463137223 */ /* 0x000fc60000000013 */
[----:B------:R-:W3:Y:S01]  /*5f90*/  LDS.128 R32, [R78+0x19b0] ;  /* 0x0019b0004e207984 */ /* 0x000ee20000000c00 */
[----:B------:R-:W-:Y:S02]  /*5fa0*/  FFMA R42, R95, R42, R14 ;  /* 0x0000002a5f2a7223 */ /* 0x000fe4000000000e */
[----:B------:R-:W-:Y:S01]  /*5fb0*/  FFMA R53, R94, R53, R19 ;  /* 0x000000355e357223 */ /* 0x000fe20000000013 */
[----:B------:R-:W-:Y:S01]  /*5fc0*/  LDS.128 R12, [R78+0x13b0] ;  /* 0x0013b0004e0c7984 */ /* 0x000fe20000000c00 */
[----:B-----5:R-:W-:-:S03]  /*5fd0*/  FFMA R48, R99, R48, R31 ;  /* 0x0000003063307223 */ /* 0x020fc6000000001f */
[----:B------:R-:W4:Y:S04]  /*5fe0*/  LDS.128 R28, [R78+0x3b0] ;  /* 0x0003b0004e1c7984 */ /* 0x000f280000000c00 */
[----:B------:R-:W5:Y:S01]  /*5ff0*/  LDS.128 R16, [R78+0xbb0] ;  /* 0x000bb0004e107984 */ /* 0x000f620000000c00 */
[----:B------:R-:W-:-:S04]  /*6000*/  FFMA R44, R94, R45, R44 ;  /* 0x0000002d5e2c7223 */ /* 0x000fc8000000002c */
[----:B------:R-:W-:Y:S02]  /*6010*/  FFMA R46, R95, R46, R44 ;  /* 0x0000002e5f2e7223 */ /* 0x000fe4000000002c */
[----:B------:R-:W-:Y:S02]  /*6020*/  FFMA R68, R94, R69, R68 ;  /* 0x000000455e447223 */ /* 0x000fe40000000044 */
[C---:B-1----:R-:W-:Y:S02]  /*6030*/  FFMA R23, R99.reuse, R56, R23 ;  /* 0x0000003863177223 */ /* 0x042fe40000000017 */
[----:B--2---:R-:W-:Y:S02]  /*6040*/  FFMA R60, R99, R60, R100 ;  /* 0x0000003c633c7223 */ /* 0x004fe40000000064 */
[----:B------:R-:W-:Y:S02]  /*6050*/  FFMA R46, R98, R47, R46 ;  /* 0x0000002f622e7223 */ /* 0x000fe4000000002e */
[----:B------:R-:W-:-:S02]  /*6060*/  FFMA R64, R94, R65, R64 ;  /* 0x000000415e407223 */ /* 0x000fc40000000040 */
[C---:B------:R-:W-:Y:S02]  /*6070*/  FFMA R70, R95.reuse, R70, R68 ;  /* 0x000000465f467223 */ /* 0x040fe40000000044 */
[C---:B------:R-:W-:Y:S02]  /*6080*/  FFMA R57, R94.reuse, R57, R23 ;  /* 0x000000395e397223 */ /* 0x040fe40000000017 */
[C---:B------:R-:W-:Y:S01]  /*6090*/  FFMA R48, R94.reuse, R49, R48 ;  /* 0x000000315e307223 */ /* 0x040fe20000000030 */
[----:B------:R-:W-:Y:S01]  /*60a0*/  LDS.128 R20, [R78+0x1bb0] ;  /* 0x001bb0004e147984 */ /* 0x000fe20000000c00 */
[----:B------:R-:W-:Y:S02]  /*60b0*/  FFMA R60, R94, R61, R60 ;  /* 0x0000003d5e3c7223 */ /* 0x000fe4000000003c */
[----:B------:R-:W-:Y:S01]  /*60c0*/  FFMA R46, R8, R97, R46 ;  /* 0x00000061082e7223 */ /* 0x000fe2000000002e */
[----:B------:R-:W-:Y:S01]  /*60d0*/  LDS R94, [R80.X4+0x5684] ;  /* 0x00568400505e7984 */ /* 0x000fe20000004800 */
[----:B------:R-:W-:-:S03]  /*60e0*/  FFMA R66, R95, R66, R64 ;  /* 0x000000425f427223 */ /* 0x000fc60000000040 */
[----:B------:R-:W1:Y:S01]  /*60f0*/  LDS R8, [R80.X4+0x54fc] ;  /* 0x0054fc0050087984 */ /* 0x000e620000004800 */
[C---:B------:R-:W-:Y:S02]  /*6100*/  FFMA R53, R95.reuse, R54, R53 ;  /* 0x000000365f357223 */ /* 0x040fe40000000035 */
[C---:B------:R-:W-:Y:S02]  /*6110*/  FFMA R57, R95.reuse, R58, R57 ;  /* 0x0000003a5f397223 */ /* 0x040fe40000000039 */
[C---:B------:R-:W-:Y:S02]  /*6120*/  FFMA R48, R95.reuse, R50, R48 ;  /* 0x000000325f307223 */ /* 0x040fe40000000030 */
[----:B------:R-:W-:Y:S02]  /*6130*/  FFMA R62, R95, R62, R60 ;  /* 0x0000003e5f3e7223 */ /* 0x000fe4000000003c */
[C---:B------:R-:W-:Y:S01]  /*6140*/  FFMA R44, R98.reuse, R43, R42 ;  /* 0x0000002b622c7223 */ /* 0x040fe2000000002a */
[----:B------:R-:W-:Y:S01]  /*6150*/  LDS R95, [R80.X4+0x55c0] ;  /* 0x0055c000505f7984 */ /* 0x000fe20000004800 */
[----:B------:R-:W-:-:S03]  /*6160*/  FFMA R70, R98, R71, R70 ;  /* 0x0000004762467223 */ /* 0x000fc60000000046 */
[----:B------:R-:W2:Y:S01]  /*6170*/  LDS.128 R40, [R78+0x1c0] ;  /* 0x0001c0004e287984 */ /* 0x000ea20000000c00 */
[C---:B------:R-:W-:Y:S02]  /*6180*/  FFMA R66, R98.reuse, R67, R66 ;  /* 0x0000004362427223 */ /* 0x040fe40000000042 */
[----:B------:R-:W-:Y:S02]  /*6190*/  FFMA R24, R97, R24, R70 ;  /* 0x0000001861187223 */ /* 0x000fe40000000046 */
[----:B------:R-:W2:Y:S01]  /*61a0*/  LDS.128 R68, [R78+0x11c0] ;  /* 0x0011c0004e447984 */ /* 0x000ea20000000c00 */
[C---:B------:R-:W-:Y:S02]  /*61b0*/  FFMA R55, R98.reuse, R55, R53 ;  /* 0x0000003762377223 */ /* 0x040fe40000000035 */
[C---:B------:R-:W-:Y:S02]  /*61c0*/  FFMA R59, R98.reuse, R59, R57 ;  /* 0x0000003b623b7223 */ /* 0x040fe40000000039 */
[----:B------:R-:W-:-:S02]  /*61d0*/  FFMA R51, R98, R51, R48 ;  /* 0x0000003362337223 */ /* 0x000fc40000000030 */
[----:B------:R-:W-:Y:S02]  /*61e0*/  FFMA R9, R96, R9, R46 ;  /* 0x0000000960097223 */ /* 0x000fe4000000002e */
[C---:B0-----:R-:W-:Y:S02]  /*61f0*/  FFMA R36, R97.reuse, R36, R44 ;  /* 0x0000002461247223 */ /* 0x041fe4000000002c */
[C---:B---3--:R-:W-:Y:S01]  /*6200*/  FFMA R32, R97.reuse, R32, R66 ;  /* 0x0000002061207223 */ /* 0x048fe20000000042 */
[----:B------:R-:W0:Y:S04]  /*6210*/  LDS.128 R44, [R78+0x9c0] ;  /* 0x0009c0004e2c7984 */ /* 0x000e280000000c00 */
[----:B------:R-:W3:Y:S01]  /*6220*/  LDS.128 R64, [R78+0x19c0] ;  /* 0x0019c0004e407984 */ /* 0x000ee20000000c00 */
[----:B----4-:R-:W-:-:S02]  /*6230*/  FFMA R28, R97, R28, R55 ;  /* 0x0000001c611c7223 */ /* 0x010fc40000000037 */
[C---:B-----5:R-:W-:Y:S01]  /*6240*/  FFMA R16, R97.reuse, R16, R59 ;  /* 0x0000001061107223 */ /* 0x060fe2000000003b */
[----:B------:R-:W-:Y:S01]  /*6250*/  LDS.128 R52, [R78+0x1bc0] ;  /* 0x001bc0004e347984 */ /* 0x000fe20000000c00 */
[----:B------:R-:W-:-:S03]  /*6260*/  FFMA R12, R97, R12, R51 ;  /* 0x0000000c610c7223 */ /* 0x000fc60000000033 */
[----:B------:R-:W4:Y:S04]  /*6270*/  LDS.128 R56, [R78+0xbc0] ;  /* 0x000bc0004e387984 */ /* 0x000f280000000c00 */
[----:B------:R-:W5:Y:S01]  /*6280*/  LDS.128 R48, [R78+0x13c0] ;  /* 0x0013c0004e307984 */ /* 0x000f620000000c00 */
[----:B------:R-:W-:Y:S02]  /*6290*/  FFMA R10, R93, R10, R9 ;  /* 0x0000000a5d0a7223 */ /* 0x000fe40000000009 */
[----:B------:R-:W-:Y:S02]  /*62a0*/  FFMA R98, R98, R63, R62 ;  /* 0x0000003f62627223 */ /* 0x000fe4000000003e */
[C---:B------:R-:W-:Y:S01]  /*62b0*/  FFMA R24, R96.reuse, R25, R24 ;  /* 0x0000001960187223 */ /* 0x040fe20000000018 */
[----:B------:R-:W0:Y:S01]  /*62c0*/  LDS.128 R60, [R78+0x3c0] ;  /* 0x0003c0004e3c7984 */ /* 0x000e220000000c00 */
[----:B------:R-:W-:-:S02]  /*62d0*/  FFMA R32, R96, R33, R32 ;  /* 0x0000002160207223 */ /* 0x000fc40000000020 */
[----:B-1----:R-:W-:Y:S02]  /*62e0*/  FFMA R10, R8, R11, R10 ;  /* 0x0000000b080a7223 */ /* 0x002fe4000000000a */
[----:B------:R-:W-:Y:S02]  /*62f0*/  FFMA R36, R96, R37, R36 ;  /* 0x0000002560247223 */ /* 0x000fe40000000024 */
[----:B------:R-:W-:Y:S02]  /*6300*/  FFMA R26, R93, R26, R24 ;  /* 0x0000001a5d1a7223 */ /* 0x000fe40000000018 */
[----:B------:R-:W-:Y:S02]  /*6310*/  FFMA R20, R97, R20, R98 ;  /* 0x0000001461147223 */ /* 0x000fe40000000062 */
[----:B------:R-:W-:Y:S01]  /*6320*/  FFMA R34, R93, R34, R32 ;  /* 0x000000225d227223 */ /* 0x000fe20000000020 */
[----:B------:R-:W-:Y:S01]  /*6330*/  LDS R97, [R80.X4+0x58d0] ;  /* 0x0058d00050617984 */ /* 0x000fe20000004800 */
[----:B--2---:R-:W-:-:S02]  /*6340*/  FFMA R10, R40, R95, R10 ;  /* 0x0000005f280a7223 */ /* 0x004fc4000000000a */
[----:B------:R-:W-:Y:S01]  /*6350*/  FFMA R38, R93, R38, R36 ;  /* 0x000000265d267223 */ /* 0x000fe20000000024 */
[----:B------:R-:W1:Y:S01]  /*6360*/  LDS R40, [R80.X4+0x580c] ;  /* 0x00580c0050287984 */ /* 0x000e620000004800 */
        /* <DEDUP_REMOVED lines=8> */
[C---:B------:R-:W-:Y:S02]  /*63f0*/  FFMA R29, R93.reuse, R30, R29 ;  /* 0x0000001e5d1d7223 */ /* 0x040fe4000000001d */
[C---:B------:R-:W-:Y:S02]  /*6400*/  FFMA R16, R93.reuse, R18, R16 ;  /* 0x000000125d107223 */ /* 0x040fe40000000010 */
[C---:B------:R-:W-:Y:S02]  /*6410*/  FFMA R12, R93.reuse, R14, R12 ;  /* 0x0000000e5d0c7223 */ /* 0x040fe4000000000c */
[----:B------:R-:W-:Y:S02]  /*6420*/  FFMA R20, R93, R22, R20 ;  /* 0x000000165d147223 */ /* 0x000fe40000000014 */
[----:B------:R-:W-:Y:S01]  /*6430*/  FFMA R38, R8, R39, R38 ;  /* 0x0000002708267223 */ /* 0x000fe20000000026 */
[----:B------:R-:W-:Y:S01]  /*6440*/  LDS R93, [R80.X4+0x5a58] ;  /* 0x005a5800505d7984 */ /* 0x000fe20000004800 */
[----:B------:R-:W-:-:S02]  /*6450*/  FFMA R26, R95, R68, R26 ;  /* 0x000000445f1a7223 */ /* 0x000fc4000000001a */
[C---:B------:R-:W-:Y:S02]  /*6460*/  FFMA R31, R8.reuse, R31, R29 ;  /* 0x0000001f081f7223 */ /* 0x040fe4000000001d */
[C---:B------:R-:W-:Y:S02]  /*6470*/  FFMA R19, R8.reuse, R19, R16 ;  /* 0x0000001308137223 */ /* 0x040fe40000000010 */
[C---:B------:R-:W-:Y:S02]  /*6480*/  FFMA R15, R8.reuse, R15, R12 ;  /* 0x0000000f080f7223 */ /* 0x040fe4000000000c */
[----:B------:R-:W-:Y:S02]  /*6490*/  FFMA R23, R8, R23, R20 ;  /* 0x0000001708177223 */ /* 0x000fe40000000014 */
[----:B0-----:R-:W-:Y:S02]  /*64a0*/  FFMA R38, R95, R44, R38 ;  /* 0x0000002c5f267223 */ /* 0x001fe40000000026 */
[----:B------:R-:W-:-:S02]  /*64b0*/  FFMA R42, R91, R42, R10 ;  /* 0x0000002a5b2a7223 */ /* 0x000fc4000000000a */
[----:B---3--:R-:W-:Y:S01]  /*64c0*/  FFMA R64, R95, R64, R34 ;  /* 0x000000405f407223 */ /* 0x008fe20000000022 */
[----:B------:R-:W0:Y:S01]  /*64d0*/  LDS.128 R8, [R78+0x1d0] ;  /* 0x0001d0004e087984 */ /* 0x000e220000000c00 */
[----:B------:R-:W-:-:S03]  /*64e0*/  FFMA R26, R94, R69, R26 ;  /* 0x000000455e1a7223 */ /* 0x000fc6000000001a */
[----:B------:R-:W2:Y:S01]  /*64f0*/  LDS.128 R32, [R78+0x11d0] ;  /* 0x0011d0004e207984 */ /* 0x000ea20000000c00 */
[----:B------:R-:W-:Y:S02]  /*6500*/  FFMA R45, R94, R45, R38 ;  /* 0x0000002d5e2d7223 */ /* 0x000fe40000000026 */
[----:B------:R-:W-:Y:S01]  /*6510*/  FFMA R70, R91, R70, R26 ;  /* 0x000000465b467223 */ /* 0x000fe2000000001a */
[----:B------:R-:W3:Y:S01]  /*6520*/  LDS.128 R36, [R78+0x9d0] ;  /* 0x0009d0004e247984 */ /* 0x000ee20000000c00 */
[C---:B----4-:R-:W-:Y:S02]  /*6530*/  FFMA R56, R95.reuse, R56, R19 ;  /* 0x000000385f387223 */ /* 0x050fe40000000013 */
[C---:B-----5:R-:W-:Y:S01]  /*6540*/  FFMA R48, R95.reuse, R48, R15 ;  /* 0x000000305f307223 */ /* 0x060fe2000000000f */
[----:B------:R-:W4:Y:S01]  /*6550*/  LDS.128 R24, [R78+0x19d0] ;  /* 0x0019d0004e187984 */ /* 0x000f220000000c00 */
[----:B------:R-:W-:-:S03]  /*6560*/  FFMA R52, R95, R52, R23 ;  /* 0x000000345f347223 */ /* 0x000fc60000000017 */
[----:B------:R-:W5:Y:S04]  /*6570*/  LDS.128 R12, [R78+0x3d0] ;  /* 0x0003d0004e0c7984 */ /* 0x000f680000000c00 */
[----:B------:R-:W0:Y:S04]  /*6580*/  LDS.128 R16, [R78+0xbd0] ;  /* 0x000bd0004e107984 */ /* 0x000e280000000c00 */
[----:B------:R-:W0:Y:S01]  /*6590*/  LDS.128 R20, [R78+0x13d0] ;  /* 0x0013d0004e147984 */ /* 0x000e220000000c00 */
[----:B------:R-:W-:Y:S02]  /*65a0*/  FFMA R31, R95, R60, R31 ;  /* 0x0000003c5f1f7223 */ /* 0x000fe4000000001f */
[C---:B------:R-:W-:Y:S01]  /*65b0*/  FFMA R64, R94.reuse, R65, R64 ;  /* 0x000000415e407223 */ /* 0x040fe20000000040 */
[----:B------:R-:W-:Y:S01]  /*65c0*/  LDS R95, [R80.X4+0x5be0] ;  /* 0x005be000505f7984 */ /* 0x000fe20000004800 */
[----:B------:R-:W-:-:S03]  /*65d0*/  FFMA R61, R94, R61, R31 ;  /* 0x0000003d5e3d7223 */ /* 0x000fc6000000001f */
[----:B------:R-:W3:Y:S01]  /*65e0*/  LDS.128 R28, [R78+0x1bd0] ;  /* 0x001bd0004e1c7984 */ /* 0x000ee20000000c00 */
[C---:B------:R-:W-:Y:S02]  /*65f0*/  FFMA R56, R94.reuse, R57, R56 ;  /* 0x000000395e387223 */ /* 0x040fe40000000038 */
[C---:B------:R-:W-:Y:S02]  /*6600*/  FFMA R48, R94.reuse, R49, R48 ;  /* 0x000000315e307223 */ /* 0x040fe40000000030 */
[----:B------:R-:W-:Y:S02]  /*6610*/  FFMA R52, R94, R53, R52 ;  /* 0x000000355e347223 */ /* 0x000fe40000000034 */
[C---:B------:R-:W-:Y:S01]  /*6620*/  FFMA R61, R91.reuse, R62, R61 ;  /* 0x0000003e5b3d7223 */ /* 0x040fe2000000003d */
[----:B------:R-:W5:Y:S01]  /*6630*/  LDS R94, [R80.X4+0x5b1c] ;  /* 0x005b1c00505e7984 */ /* 0x000f620000004800 */
[C---:B------:R-:W-:Y:S02]  /*6640*/  FFMA R46, R91.reuse, R46, R45 ;  /* 0x0000002e5b2e7223 */ /* 0x040fe4000000002d */
[----:B------:R-:W-:-:S02]  /*6650*/  FFMA R66, R91, R66, R64 ;  /* 0x000000425b427223 */ /* 0x000fc40000000040 */
[C---:B------:R-:W-:Y:S02]  /*6660*/  FFMA R56, R91.reuse, R58, R56 ;  /* 0x0000003a5b387223 */ /* 0x040fe40000000038 */
[C---:B------:R-:W-:Y:S02]  /*6670*/  FFMA R48, R91.reuse, R50, R48 ;  /* 0x000000325b307223 */ /* 0x040fe40000000030 */
[C---:B-1----:R-:W-:Y:S02]  /*6680*/  FFMA R42, R40.reuse, R43, R42 ;  /* 0x0000002b282a7223 */ /* 0x042fe4000000002a */
[C---:B------:R-:W-:Y:S02]  /*6690*/  FFMA R70, R40.reuse, R71, R70 ;  /* 0x0000004728467223 */ /* 0x040fe40000000046 */
[----:B------:R-:W-:Y:S02]  /*66a0*/  FFMA R52, R91, R54, R52 ;  /* 0x000000365b347223 */ /* 0x000fe40000000034 */
[C---:B------:R-:W-:Y:S01]  /*66b0*/  FFMA R63, R40.reuse, R63, R61 ;  /* 0x0000003f283f7223 */ /* 0x040fe2000000003d */
[----:B------:R-:W-:Y:S01]  /*66c0*/  LDS R91, [R80.X4+0x5d68] ;  /* 0x005d6800505b7984 */ /* 0x000fe20000004800 */
[----:B------:R-:W-:-:S02]  /*66d0*/  FFMA R46, R40, R47, R46 ;  /* 0x0000002f282e7223 */ /* 0x000fc4000000002e */
[C---:B------:R-:W-:Y:S02]  /*66e0*/  FFMA R67, R40.reuse, R67, R66 ;  /* 0x0000004328437223 */ /* 0x040fe40000000042 */
[C---:B------:R-:W-:Y:S02]  /*66f0*/  FFMA R60, R40.reuse, R59, R56 ;  /* 0x0000003b283c7223 */ /* 0x040fe40000000038 */
[----:B------:R-:W-:Y:S01]  /*6700*/  FFMA R61, R40, R51, R48 ;  /* 0x00000033283d7223 */ /* 0x000fe20000000030 */
[----:B------:R-:W-:Y:S01]  /*6710*/  LDS.128 R56, [R78+0x3e0] ;  /* 0x0003e0004e387984 */ /* 0x000fe20000000c00 */
[----:B0-----:R-:W-:Y:S02]  /*6720*/  FFMA R44, R8, R97, R42 ;  /* 0x00000061082c7223 */ /* 0x001fe4000000002a */
[----:B--2---:R-:W-:Y:S01]  /*6730*/  FFMA R70, R97, R32, R70 ;  /* 0x0000002061467223 */ /* 0x004fe20000000046 */
[----:B------:R-:W-:Y:S01]  /*6740*/  LDS.128 R48, [R78+0x11e0] ;  /* 0x0011e0004e307984 */ /* 0x000fe20000000c00 */
[----:B------:R-:W-:-:S03]  /*6750*/  FFMA R8, R40, R55, R52 ;  /* 0x0000003728087223 */ /* 0x000fc60000000034 */
[----:B------:R-:W0:Y:S01]  /*6760*/  LDS.128 R40, [R78+0x1e0] ;  /* 0x0001e0004e287984 */ /* 0x000e220000000c00 */
[C---:B------:R-:W-:Y:S02]  /*6770*/  FFMA R9, R96.reuse, R9, R44 ;  /* 0x0000000960097223 */ /* 0x040fe4000000002c */
[C---:B---3--:R-:W-:Y:S01]  /*6780*/  FFMA R36, R97.reuse, R36, R46 ;  /* 0x0000002461247223 */ /* 0x048fe2000000002e */
[----:B------:R-:W1:Y:S01]  /*6790*/  LDS R32, [R80.X4+0x5ca4] ;  /* 0x005ca40050207984 */ /* 0x000e620000004800 */
[----:B------:R-:W-:Y:S02]  /*67a0*/  FFMA R33, R96, R33, R70 ;  /* 0x0000002160217223 */ /* 0x000fe40000000046 */
[C---:B----4-:R-:W-:Y:S01]  /*67b0*/  FFMA R24, R97.reuse, R24, R67 ;  /* 0x0000001861187223 */ /* 0x050fe20000000043 */
[----:B------:R-:W2:Y:S01]  /*67c0*/  LDS.128 R52, [R78+0x9e0] ;  /* 0x0009e0004e347984 */ /* 0x000ea20000000c00 */
[C---:B-----5:R-:W-:Y:S02]  /*67d0*/  FFMA R12, R97.reuse, R12, R63 ;  /* 0x0000000c610c7223 */ /* 0x060fe4000000003f */
[C---:B------:R-:W-:Y:S01]  /*67e0*/  FFMA R16, R97.reuse, R16, R60 ;  /* 0x0000001061107223 */ /* 0x040fe2000000003c */
[----:B------:R-:W3:Y:S01]  /*67f0*/  LDS.128 R44, [R78+0x19e0] ;  /* 0x0019e0004e2c7984 */ /* 0x000ee20000000c00 */
[----:B------:R-:W-:-:S03]  /*6800*/  FFMA R20, R97, R20, R61 ;  /* 0x0000001461147223 */ /* 0x000fc6000000003d */
[----:B------:R-:W4:Y:S04]  /*6810*/  LDS.128 R68, [R78+0xbe0] ;  /* 0x000be0004e447984 */ /* 0x000f280000000c00 */
[----:B------:R-:W5:Y:S04]  /*6820*/  LDS.128 R64, [R78+0x13e0] ;  /* 0x0013e0004e407984 */ /* 0x000f680000000c00 */
[----:B------:R-:W1:Y:S01]  /*6830*/  LDS.128 R60, [R78+0x1be0] ;  /* 0x001be0004e3c7984 */ /* 0x000e620000000c00 */
[----:B------:R-:W-:Y:S02]  /*6840*/  FFMA R8, R97, R28, R8 ;  /* 0x0000001c61087223 */ /* 0x000fe40000000008 */
[----:B------:R-:W-:-:S02]  /*6850*/  FFMA R25, R96, R25, R24 ;  /* 0x0000001960197223 */ /* 0x000fc40000000018 */
[----:B------:R-:W-:Y:S02]  /*6860*/  FFMA R10, R93, R10, R9 ;  /* 0x0000000a5d0a7223 */ /* 0x000fe40000000009 */
[C---:B------:R-:W-:Y:S02]  /*6870*/  FFMA R36, R96.reuse, R37, R36 ;  /* 0x0000002560247223 */ /* 0x040fe40000000024 */
[C---:B------:R-:W-:Y:S02]  /*6880*/  FFMA R13, R96.reuse, R13, R12 ;  /* 0x0000000d600d7223 */ /* 0x040fe4000000000c */
[C---:B------:R-:W-:Y:S02]  /*6890*/  FFMA R17, R96.reuse, R17, R16 ;  /* 0x0000001160117223 */ /* 0x040fe40000000010 */
[C---:B------:R-:W-:Y:S02]  /*68a0*/  FFMA R20, R96.reuse, R21, R20 ;  /* 0x0000001560147223 */ /* 0x040fe40000000014 */
[----:B------:R-:W-:-:S02]  /*68b0*/  FFMA R8, R96, R29, R8 ;  /* 0x0000001d60087223 */ /* 0x000fc40000000008 */
[C---:B------:R-:W-:Y:S02]  /*68c0*/  FFMA R25, R93.reuse, R26, R25 ;  /* 0x0000001a5d197223 */ /* 0x040fe40000000019 */
[C---:B------:R-:W-:Y:S02]  /*68d0*/  FFMA R38, R93.reuse, R38, R36 ;  /* 0x000000265d267223 */ /* 0x040fe40000000024 */
[C---:B------:R-:W-:Y:S02]  /*68e0*/  FFMA R34, R93.reuse, R34, R33 ;  /* 0x000000225d227223 */ /* 0x040fe40000000021 */
[C---:B------:R-:W-:Y:S02]  /*68f0*/  FFMA R13, R93.reuse, R14, R13 ;  /* 0x0000000e5d0d7223 */ /* 0x040fe4000000000d */
[----:B------:R-:W-:Y:S02]  /*6900*/  FFMA R17, R93, R18, R17 ;  /* 0x000000125d117223 */ /* 0x000fe40000000011 */
[----:B------:R-:W-:-:S02]  /*6910*/  FFMA R10, R94, R11, R10 ;  /* 0x0000000b5e0a7223 */ /* 0x000fc4000000000a */
[C---:B------:R-:W-:Y:S02]  /*6920*/  FFMA R20, R93.reuse, R22, R20 ;  /* 0x000000165d147223 */ /* 0x040fe40000000014 */
[----:B------:R-:W-:Y:S02]  /*6930*/  FFMA R8, R93, R30, R8 ;  /* 0x0000001e5d087223 */ /* 0x000fe40000000008 */
[C---:B------:R-:W-:Y:S01]  /*6940*/  FFMA R27, R94.reuse, R27, R25 ;  /* 0x0000001b5e1b7223 */ /* 0x040fe20000000019 */
[----:B------:R-:W-:Y:S01]  /*6950*/  LDS R93, [R80.X4+0x6078] ;  /* 0x00607800505d7984 */ /* 0x000fe20000004800 */
[----:B------:R-:W-:Y:S02]  /*6960*/  FFMA R38, R94, R39, R38 ;  /* 0x000000275e267223 */ /* 0x000fe40000000026 */
[----:B0-----:R-:W-:Y:S02]  /*6970*/  FFMA R10, R40, R95, R10 ;  /* 0x0000005f280a7223 */ /* 0x001fe4000000000a */
[C---:B------:R-:W-:Y:S01]  /*6980*/  FFMA R34, R94.reuse, R35, R34 ;  /* 0x000000235e227223 */ /* 0x040fe20000000022 */
[----:B------:R-:W0:Y:S01]  /*6990*/  LDS R40, [R80.X4+0x5e2c] ;  /* 0x005e2c0050287984 */ /* 0x000e220000004800 */
[----:B------:R-:W-:-:S02]  /*69a0*/  FFMA R13, R94, R15, R13 ;  /* 0x0000000f5e0d7223 */ /* 0x000fc4000000000d */
[C---:B------:R-:W-:Y:S02]  /*69b0*/  FFMA R24, R94.reuse, R19, R17 ;  /* 0x000000135e187223 */ /* 0x040fe40000000011 */
[C---:B------:R-:W-:Y:S01]  /*69c0*/  FFMA R25, R94.reuse, R23, R20 ;  /* 0x000000175e197223 */ /* 0x040fe20000000014 */
[----:B------:R-:W-:Y:S01]  /*69d0*/  LDS.128 R16, [R78+0x11f0] ;  /* 0x0011f0004e107984 */ /* 0x000fe20000000c00 */
[----:B------:R-:W-:Y:S02]  /*69e0*/  FFMA R31, R94, R31, R8 ;  /* 0x0000001f5e1f7223 */ /* 0x000fe40000000008 */
[----:B-1----:R-:W-:Y:S01]  /*69f0*/  FFMA R10, R32, R41, R10 ;  /* 0x00000029200a7223 */ /* 0x002fe2000000000a */
[----:B------:R-:W-:Y:S01]  /*6a00*/  LDS.128 R20, [R78+0x19f0] ;  /* 0x0019f0004e147984 */ /* 0x000fe20000000c00 */
[C---:B--2---:R-:W-:Y:S02]  /*6a10*/  FFMA R38, R95.reuse, R52, R38 ;  /* 0x000000345f267223 */ /* 0x044fe40000000026 */
[C---:B------:R-:W-:Y:S01]  /*6a20*/  FFMA R34, R95.reuse, R48, R34 ;  /* 0x000000305f227223 */ /* 0x040fe20000000022 */
[----:B------:R-:W-:Y:S01]  /*6a30*/  LDS R41, [R80.X4+0x5ef0] ;  /* 0x005ef00050297984 */ /* 0x000fe20000004800 */
[----:B---3--:R-:W-:-:S02]  /*6a40*/  FFMA R27, R95, R44, R27 ;  /* 0x0000002c5f1b7223 */ /* 0x008fc4000000001b */
[C---:B------:R-:W-:Y:S01]  /*6a50*/  FFMA R13, R95.reuse, R56, R13 ;  /* 0x000000385f0d7223 */ /* 0x040fe2000000000d */
[----:B------:R-:W-:Y:S01]  /*6a60*/  LDS R44, [R80.X4+0x5fb4] ;  /* 0x005fb400502c7984 */ /* 0x000fe20000004800 */
[C---:B----4-:R-:W-:Y:S02]  /*6a70*/  FFMA R24, R95.reuse, R68, R24 ;  /* 0x000000445f187223 */ /* 0x050fe40000000018 */
[C---:B-----5:R-:W-:Y:S02]  /*6a80*/  FFMA R25, R95.reuse, R64, R25 ;  /* 0x000000405f197223 */ /* 0x060fe40000000019 */
[----:B------:R-:W-:Y:S02]  /*6a90*/  FFMA R31, R95, R60, R31 ;  /* 0x0000003c5f1f7223 */ /* 0x000fe4000000001f */
[----:B------:R-:W-:Y:S02]  /*6aa0*/  FFMA R42, R91, R42, R10 ;  /* 0x0000002a5b2a7223 */ /* 0x000fe4000000000a */
[C---:B------:R-:W-:Y:S01]  /*6ab0*/  FFMA R53, R32.reuse, R53, R38 ;  /* 0x0000003520357223 */ /* 0x040fe20000000026 */
[----:B------:R-:W1:Y:S01]  /*6ac0*/  LDS.128 R8, [R78+0x1f0] ;  /* 0x0001f0004e087984 */ /* 0x000e620000000c00 */
[----:B------:R-:W-:-:S02]  /*6ad0*/  FFMA R49, R32, R49, R34 ;  /* 0x0000003120317223 */ /* 0x000fc40000000022 */
[C---:B------:R-:W-:Y:S01]  /*6ae0*/  FFMA R45, R32.reuse, R45, R27 ;  /* 0x0000002d202d7223 */ /* 0x040fe2000000001b */
[----:B------:R-:W-:Y:S01]  /*6af0*/  LDS.128 R36, [R78+0x1bf0] ;  /* 0x001bf0004e247984 */ /* 0x000fe20000000c00 */
[C---:B------:R-:W-:Y:S02]  /*6b00*/  FFMA R57, R32.reuse, R57, R13 ;  /* 0x0000003920397223 */ /* 0x040fe4000000000d */
[C---:B------:R-:W-:Y:S01]  /*6b10*/  FFMA R69, R32.reuse, R69, R24 ;  /* 0x0000004520457223 */ /* 0x040fe20000000018 */
[----:B------:R-:W2:Y:S01]  /*6b20*/  LDS.128 R12, [R78+0x9f0] ;  /* 0x0009f0004e0c7984 */ /* 0x000ea20000000c00 */
[C---:B------:R-:W-:Y:S02]  /*6b30*/  FFMA R65, R32.reuse, R65, R25 ;  /* 0x0000004120417223 */ /* 0x040fe40000000019 */
[----:B------:R-:W-:Y:S01]  /*6b40*/  FFMA R61, R32, R61, R31 ;  /* 0x0000003d203d7223 */ /* 0x000fe2000000001f */
[----:B------:R-:W3:Y:S04]  /*6b50*/  LDS.128 R24, [R78+0x3f0] ;  /* 0x0003f0004e187984 */ /* 0x000ee80000000c00 */
[----:B------:R-:W4:Y:S04]  /*6b60*/  LDS.128 R28, [R78+0xbf0] ;  /* 0x000bf0004e1c7984 */ /* 0x000f280000000c00 */
[----:B------:R-:W5:Y:S01]  /*6b70*/  LDS.128 R32, [R78+0x13f0] ;  /* 0x0013f0004e207984 */ /* 0x000f620000000c00 */
[----:B------:R-:W-:-:S03]  /*6b80*/  FFMA R45, R91, R46, R45 ;  /* 0x0000002e5b2d7223 */ /* 0x000fc6000000002d */
[----:B------:R-:W5:Y:S01]  /*6b90*/  LDS R46, [R80.X4+0x613c] ;  /* 0x00613c00502e7984 */ /* 0x000f620000004800 */
[----:B------:R-:W-:Y:S01]  /*6ba0*/  FFMA R53, R91, R54, R53 ;  /* 0x000000365b357223 */ /* 0x000fe20000000035 */
[----:B------:R-:W-:Y:S01]  /*6bb0*/  IADD3 R79, R79, 0x1, RZ ;  /* 0x000000014f4f7810 */ /* 0x000fe20007ffe0ff */
[C---:B------:R-:W-:Y:S02]  /*6bc0*/  FFMA R49, R91.reuse, R50, R49 ;  /* 0x000000325b317223 */ /* 0x040fe40000000031 */
[C---:B------:R-:W-:Y:S02]  /*6bd0*/  FFMA R57, R91.reuse, R58, R57 ;  /* 0x0000003a5b397223 */ /* 0x040fe40000000039 */
[C---:B------:R-:W-:Y:S02]  /*6be0*/  FFMA R69, R91.reuse, R70, R69 ;  /* 0x000000465b457223 */ /* 0x040fe40000000045 */
[C---:B------:R-:W-:Y:S02]  /*6bf0*/  FFMA R65, R91.reuse, R66, R65 ;  /* 0x000000425b417223 */ /* 0x040fe40000000041 */
[----:B------:R-:W-:Y:S01]  /*6c00*/  FFMA R61, R91, R62, R61 ;  /* 0x0000003e5b3d7223 */ /* 0x000fe2000000003d */
[----:B------:R-:W-:Y:S01]  /*6c10*/  ISETP.NE.AND P0, PT, R79, 0x8, PT ;  /* 0x000000084f00780c */ /* 0x000fe20003f05270 */
[----:B0-----:R-:W-:-:S02]  /*6c20*/  FFMA R42, R40, R43, R42 ;  /* 0x0000002b282a7223 */ /* 0x001fc4000000002a */
[C---:B------:R-:W-:Y:S02]  /*6c30*/  FFMA R53, R40.reuse, R55, R53 ;  /* 0x0000003728357223 */ /* 0x040fe40000000035 */
[C---:B------:R-:W-:Y:S02]  /*6c40*/  FFMA R49, R40.reuse, R51, R49 ;  /* 0x0000003328317223 */ /* 0x040fe40000000031 */
[C---:B------:R-:W-:Y:S02]  /*6c50*/  FFMA R45, R40.reuse, R47, R45 ;  /* 0x0000002f282d7223 */ /* 0x040fe4000000002d */
[C---:B------:R-:W-:Y:S02]  /*6c60*/  FFMA R57, R40.reuse, R59, R57 ;  /* 0x0000003b28397223 */ /* 0x040fe40000000039 */
[C---:B------:R-:W-:Y:S02]  /*6c70*/  FFMA R69, R40.reuse, R71, R69 ;  /* 0x0000004728457223 */ /* 0x040fe40000000045 */
[----:B------:R-:W-:-:S02]  /*6c80*/  FFMA R65, R40, R67, R65 ;  /* 0x0000004328417223 */ /* 0x000fc40000000041 */
[----:B------:R-:W-:Y:S02]  /*6c90*/  FFMA R61, R40, R63, R61 ;  /* 0x0000003f283d7223 */ /* 0x000fe4000000003d */
[----:B-1----:R-:W-:Y:S02]  /*6ca0*/  FFMA R8, R8, R41, R42 ;  /* 0x0000002908087223 */ /* 0x002fe4000000002a */
[C---:B--2---:R-:W-:Y:S02]  /*6cb0*/  FFMA R12, R41.reuse, R12, R53 ;  /* 0x0000000c290c7223 */ /* 0x044fe40000000035 */
[C---:B------:R-:W-:Y:S02]  /*6cc0*/  FFMA R16, R41.reuse, R16, R49 ;  /* 0x0000001029107223 */ /* 0x040fe40000000031 */
[C---:B------:R-:W-:Y:S02]  /*6cd0*/  FFMA R20, R41.reuse, R20, R45 ;  /* 0x0000001429147223 */ /* 0x040fe4000000002d */
[----:B---3--:R-:W-:-:S02]  /*6ce0*/  FFMA R24, R41, R24, R57 ;  /* 0x0000001829187223 */ /* 0x008fc40000000039 */
[C---:B----4-:R-:W-:Y:S02]  /*6cf0*/  FFMA R28, R41.reuse, R28, R69 ;  /* 0x0000001c291c7223 */ /* 0x050fe40000000045 */
[C---:B-----5:R-:W-:Y:S02]  /*6d00*/  FFMA R32, R41.reuse, R32, R65 ;  /* 0x0000002029207223 */ /* 0x060fe40000000041 */
[----:B------:R-:W-:Y:S02]  /*6d10*/  FFMA R36, R41, R36, R61 ;  /* 0x0000002429247223 */ /* 0x000fe4000000003d */
        /* <DEDUP_REMOVED lines=10> */
[C---:B------:R-:W-:Y:S02]  /*6dc0*/  FFMA R16, R93.reuse, R18, R16 ;  /* 0x000000125d107223 */ /* 0x040fe40000000010 */
[C---:B------:R-:W-:Y:S02]  /*6dd0*/  FFMA R20, R93.reuse, R22, R20 ;  /* 0x000000165d147223 */ /* 0x040fe40000000014 */
[C---:B------:R-:W-:Y:S02]  /*6de0*/  FFMA R24, R93.reuse, R26, R24 ;  /* 0x0000001a5d187223 */ /* 0x040fe40000000018 */
[C---:B------:R-:W-:Y:S02]  /*6df0*/  FFMA R28, R93.reuse, R30, R28 ;  /* 0x0000001e5d1c7223 */ /* 0x040fe4000000001c */
        /* <DEDUP_REMOVED lines=9> */
[----:B------:R-:W-:Y:S01]  /*6e90*/  FFMA R62, R46, R39, R36 ;  /* 0x000000272e3e7223 */ /* 0x000fe20000000024 */
[----:B------:R-:W-:Y:S01]  /*6ea0*/  @!P0 CALL.REL.NOINC `(.L_x_0) ;  /* 0x0000001000008944 */ /* 0x000fe20003c00000 */
[----:B------:R-:W-:Y:S05]  /*6eb0*/  BRA `(.L_x_1) ;  /* 0xffff99e000007947 */ /* 0x000fea000383ffff */
.L_x_0:
[----:B------:R-:W0:Y:S01]  /*6ec0*/  S2R R0, SR_TID.X ;  /* 0x0000000000007919 */ /* 0x000e220000002100 */
[----:B------:R-:W-:Y:S02]  /*6ed0*/  FMNMX R7, RZ, R12, !PT ;  /* 0x0000000cff077209 */ /* 0x000fe40007800000 */
[----:B------:R-:W-:Y:S02]  /*6ee0*/  FMNMX R9, RZ, R48, !PT ;  /* 0x00000030ff097209 */ /* 0x000fe40007800000 */
[----:B------:R-:W-:-:S02]  /*6ef0*/  FMNMX R49, RZ, R49, !PT ;  /* 0x00000031ff317209 */ /* 0x000fc40007800000 */
[----:B------:R-:W-:Y:S02]  /*6f00*/  FMNMX R11, RZ, R54, !PT ;  /* 0x00000036ff0b7209 */ /* 0x000fe40007800000 */
[----:B------:R-:W-:Y:S02]  /*6f10*/  FMNMX R65, RZ, R65, !PT ;  /* 0x00000041ff417209 */ /* 0x000fe40007800000 */
[----:B------:R-:W-:Y:S02]  /*6f20*/  FMNMX R55, RZ, R55, !PT ;  /* 0x00000037ff377209 */ /* 0x000fe40007800000 */
[----:B------:R-:W-:Y:S01]  /*6f30*/  FMNMX R13, RZ, R62, !PT ;  /* 0x0000003eff0d7209 */ /* 0x000fe20007800000 */
[----:B0-----:R-:W-:-:S05]  /*6f40*/  IMAD.HI R2, R0, 0x5397829d, RZ ;  /* 0x5397829d00027827 */ /* 0x001fca00078e02ff */
[----:B------:R-:W-:-:S04]  /*6f50*/  SHF.R.U32.HI R5, RZ, 0x1f, R2 ;  /* 0x0000001fff057819 */ /* 0x000fc80000011602 */
[----:B------:R-:W-:-:S05]  /*6f60*/  LEA.HI.SX32 R5, R2, R5, 0x1c ;  /* 0x0000000502057211 */ /* 0x000fca00078fe2ff */
[----:B------:R-:W-:-:S04]  /*6f70*/  IMAD R0, R5, -0x31, R0 ;  /* 0xffffffcf05007824 */ /* 0x000fc800078e0200 */
[----:B------:R-:W-:-:S04]  /*6f80*/  IMAD R3, R3, 0x310, R0 ;  /* 0x0000031003037824 */ /* 0x000fc800078e0200 */
[----:B------:R-:W-:-:S04]  /*6f90*/  IMAD R3, R5, 0x62, R3 ;  /* 0x0000006205037824 */ /* 0x000fc800078e0203 */
[----:B------:R-:W-:Y:S01]  /*6fa0*/  IMAD.WIDE R4, R3, R4, c[0x0][0x170] ;  /* 0x00005c0003047625 */ /* 0x000fe200078e0204 */
[----:B------:R-:W-:-:S04]  /*6fb0*/  FMNMX R3, RZ, R32, !PT ;  /* 0x00000020ff037209 */ /* 0x000fc80007800000 */
[----:B------:R-:W-:Y:S04]  /*6fc0*/  STG.E [R4.64], R7 ;  /* 0x0000000704007986 */ /* 0x000fe8000c101904 */
[----:B------:R-:W-:Y:S04]  /*6fd0*/  STG.E [R4.64+0x310], R3 ;  /* 0x0003100304007986 */ /* 0x000fe8000c101904 */
[----:B------:R-:W-:Y:S04]  /*6fe0*/  STG.E [R4.64+0x620], R9 ;  /* 0x0006200904007986 */ /* 0x000fe8000c101904 */
[----:B------:R-:W-:Y:S04]  /*6ff0*/  STG.E [R4.64+0x930], R49 ;  /* 0x0009303104007986 */ /* 0x000fe8000c101904 */
[----:B------:R-:W-:Y:S04]  /*7000*/  STG.E [R4.64+0xc4], R11 ;  /* 0x0000c40b04007986 */ /* 0x000fe8000c101904 */
[----:B------:R-:W-:Y:S04]  /*7010*/  STG.E [R4.64+0x3d4], R65 ;  /* 0x0003d44104007986 */ /* 0x000fe8000c101904 */
[----:B------:R-:W-:Y:S04]  /*7020*/  STG.E [R4.64+0x6e4], R55 ;  /* 0x0006e43704007986 */ /* 0x000fe8000c101904 */
[----:B------:R-:W-:Y:S01]  /*7030*/  STG.E [R4.64+0x9f4], R13 ;  /* 0x0009f40d04007986 */ /* 0x000fe2000c101904 */
[----:B------:R-:W-:Y:S05]  /*7040*/  EXIT ;  /* 0x000000000000794d */ /* 0x000fea0003800000 */
.L_x_2:
[----:B------:R-:W-:-:S00]  /*7050*/  BRA `(.L_x_2) ;  /* 0xfffffff000007947 */ /* 0x000fc0000383ffff */
[----:B------:R-:W-:-:S00]  /*7060*/  NOP ;  /* 0x0000000000007918 */ /* 0x000fc00000000000 */
        /* <DEDUP_REMOVED lines=9> */
.L_x_3:


//--------------------- .nv.shared.candidate4     --------------------------
	.section	.nv.shared.candidate4,"aw",@nobits
	.align	4
.nv.shared.candidate4:
	.zero		33280
